	.target	sm_100a

	.elftype	@"ET_EXEC"


//--------------------- .note.nv.tkinfo           --------------------------
	.section	.note.nv.tkinfo,"",@"SHT_NOTE"
	.sectionflags	@"SHF_NOTE_NV_TKINFO"
	.tkinfo
        /*0018*/ 	.word	0x00000002
        /*0030*/ 	.string	""
        /*0030*/ 	.string	"ptxas"
        /*0030*/ 	.string	"Cuda compilation tools, release 13.0, V13.0.88"
        /*0030*/ 	.string	"Build cuda_13.0.r13.0/compiler.36424714_0"
        /*0030*/ 	.string	"-arch sm_100a -m 64 "



//--------------------- .note.nv.cuinfo           --------------------------
	.section	.note.nv.cuinfo,"",@"SHT_NOTE"
	.sectionflags	@"SHF_NOTE_NV_CUINFO"
        /*0018*/ 	.short	0x0002
        /*001a*/ 	.short	0x0064
        /*001c*/ 	.short	0x0082
	.zero		2


//--------------------- .nv.info                  --------------------------
	.section	.nv.info,"",@"SHT_CUDA_INFO"
	.align	4


	//----- nvinfo : EIATTR_REGCOUNT
	.align		4
        /*0000*/ 	.byte	0x04, 0x2f
        /*0002*/ 	.short	(.L_19 - .L_18)
	.align		4
.L_18:
        /*0004*/ 	.word	index@(_ZN7cutlass13device_kernelINS_4gemm6kernel13GemmUniversalIN4cute5tupleIJiiiiEEENS1_10collective13CollectiveMmaINS1_35MainloopSm100TmaUmmaWarpSpecializedILi26ELi2ELi4ENS5_IJNS4_1CILi1EEENSA_ILi4EEESB_EEEEENS5_IJNSA_ILi64EEESF_NSA_ILi32EEEEEENS_10bfloat16_tENS5_IJlSB_lEEESI_SJ_NS4_8TiledMMAINS4_8MMA_AtomIJNS4_20SM100_MMA_F16BF16_SSISI_SI_fLi64ELi64ELNS4_4UMMA5MajorE0ELSO_0ELNSN_7ScaleInE0ELSP_0EEEEEENS4_6LayoutINS5_IJSB_SB_SB_EEENS5_IJNSA_ILi0EEESU_SU_EEEEENS5_IJNS4_10UnderscoreESX_SX_EEEEENS4_23SM90_TMA_LOAD_MULTICASTENS4_14ComposedLayoutINS4_7SwizzleILi2ELi4ELi3EEENS4_18smem_ptr_flag_bitsILi16EEENSS_INS5_IJNSA_ILi8EEESG_EEENS5_IJSG_SB_EEEEEEEvNS4_8identityENS4_13SM90_TMA_LOADES1A_vS1B_EENS_8epilogue10collective18CollectiveEpilogueINS1E_23Sm100TmaWarpSpecializedILi3ELi2ELi16ELb1ELb0EEEJSH_NS5_IJNSS_ISF_SB_EENSS_ISG_SB_EEEEESI_SJ_SI_SJ_NS1E_6fusion15FusionCallbacksIS1I_NS1M_17LinearCombinationISI_fSI_fLNS_15FloatRoundStyleE2EEESH_S1L_JEEENS4_5SM1004TMEM4LOAD26SM100_TMEM_LOAD_16dp256b4xES1C_S1A_NS4_17SM75_U32x4_LDSM_NENS4_14SM90_TMA_STOREES1A_NS4_17SM90_U32x4_STSM_NENS4_39AutoVectorizingCopyWithAssumedAlignmentILi128EEEEEEvvEEEEvNT_6ParamsE)
        /*0008*/ 	.word	0x00000045


	//----- nvinfo : EIATTR_FRAME_SIZE
	.align		4
.L_19:
        /*000c*/ 	.byte	0x04, 0x11
        /*000e*/ 	.short	(.L_21 - .L_20)
	.align		4
.L_20:
        /*0010*/ 	.word	index@($__internal_2_$__cuda_sm10x_tcgen05_guardrail_trap_unallocated_columns_being_dealloced)
        /*0014*/ 	.word	0x00000000


	//----- nvinfo : EIATTR_FRAME_SIZE
	.align		4
.L_21:
        /*0018*/ 	.byte	0x04, 0x11
        /*001a*/ 	.short	(.L_23 - .L_22)
	.align		4
.L_22:
        /*001c*/ 	.word	index@($__internal_1_$__cuda_sm10x_tcgen05_guardrail_trap_phase_invalid_during_alloc)
        /*0020*/ 	.word	0x00000000


	//----- nvinfo : EIATTR_FRAME_SIZE
	.align		4
.L_23:
        /*0024*/ 	.byte	0x04, 0x11
        /*0026*/ 	.short	(.L_25 - .L_24)
	.align		4
.L_24:
        /*0028*/ 	.word	index@($__internal_0_$__cuda_sm10x_tcgen05_guardrail_trap_col_being_dealloced_not_returned_by_alloc)
        /*002c*/ 	.word	0x00000000


	//----- nvinfo : EIATTR_FRAME_SIZE
	.align		4
.L_25:
        /*0030*/ 	.byte	0x04, 0x11
        /*0032*/ 	.short	(.L_27 - .L_26)
	.align		4
.L_26:
        /*0034*/ 	.word	index@(_ZN7cutlass13device_kernelINS_4gemm6kernel13GemmUniversalIN4cute5tupleIJiiiiEEENS1_10collective13CollectiveMmaINS1_35MainloopSm100TmaUmmaWarpSpecializedILi26ELi2ELi4ENS5_IJNS4_1CILi1EEENSA_ILi4EEESB_EEEEENS5_IJNSA_ILi64EEESF_NSA_ILi32EEEEEENS_10bfloat16_tENS5_IJlSB_lEEESI_SJ_NS4_8TiledMMAINS4_8MMA_AtomIJNS4_20SM100_MMA_F16BF16_SSISI_SI_fLi64ELi64ELNS4_4UMMA5MajorE0ELSO_0ELNSN_7ScaleInE0ELSP_0EEEEEENS4_6LayoutINS5_IJSB_SB_SB_EEENS5_IJNSA_ILi0EEESU_SU_EEEEENS5_IJNS4_10UnderscoreESX_SX_EEEEENS4_23SM90_TMA_LOAD_MULTICASTENS4_14ComposedLayoutINS4_7SwizzleILi2ELi4ELi3EEENS4_18smem_ptr_flag_bitsILi16EEENSS_INS5_IJNSA_ILi8EEESG_EEENS5_IJSG_SB_EEEEEEEvNS4_8identityENS4_13SM90_TMA_LOADES1A_vS1B_EENS_8epilogue10collective18CollectiveEpilogueINS1E_23Sm100TmaWarpSpecializedILi3ELi2ELi16ELb1ELb0EEEJSH_NS5_IJNSS_ISF_SB_EENSS_ISG_SB_EEEEESI_SJ_SI_SJ_NS1E_6fusion15FusionCallbacksIS1I_NS1M_17LinearCombinationISI_fSI_fLNS_15FloatRoundStyleE2EEESH_S1L_JEEENS4_5SM1004TMEM4LOAD26SM100_TMEM_LOAD_16dp256b4xES1C_S1A_NS4_17SM75_U32x4_LDSM_NENS4_14SM90_TMA_STOREES1A_NS4_17SM90_U32x4_STSM_NENS4_39AutoVectorizingCopyWithAssumedAlignmentILi128EEEEEEvvEEEEvNT_6ParamsE)
        /*0038*/ 	.word	0x00000000


	//----- nvinfo : EIATTR_MIN_STACK_SIZE
	.align		4
.L_27:
        /*003c*/ 	.byte	0x04, 0x12
        /*003e*/ 	.short	(.L_29 - .L_28)
	.align		4
.L_28:
        /*0040*/ 	.word	index@(_ZN7cutlass13device_kernelINS_4gemm6kernel13GemmUniversalIN4cute5tupleIJiiiiEEENS1_10collective13CollectiveMmaINS1_35MainloopSm100TmaUmmaWarpSpecializedILi26ELi2ELi4ENS5_IJNS4_1CILi1EEENSA_ILi4EEESB_EEEEENS5_IJNSA_ILi64EEESF_NSA_ILi32EEEEEENS_10bfloat16_tENS5_IJlSB_lEEESI_SJ_NS4_8TiledMMAINS4_8MMA_AtomIJNS4_20SM100_MMA_F16BF16_SSISI_SI_fLi64ELi64ELNS4_4UMMA5MajorE0ELSO_0ELNSN_7ScaleInE0ELSP_0EEEEEENS4_6LayoutINS5_IJSB_SB_SB_EEENS5_IJNSA_ILi0EEESU_SU_EEEEENS5_IJNS4_10UnderscoreESX_SX_EEEEENS4_23SM90_TMA_LOAD_MULTICASTENS4_14ComposedLayoutINS4_7SwizzleILi2ELi4ELi3EEENS4_18smem_ptr_flag_bitsILi16EEENSS_INS5_IJNSA_ILi8EEESG_EEENS5_IJSG_SB_EEEEEEEvNS4_8identityENS4_13SM90_TMA_LOADES1A_vS1B_EENS_8epilogue10collective18CollectiveEpilogueINS1E_23Sm100TmaWarpSpecializedILi3ELi2ELi16ELb1ELb0EEEJSH_NS5_IJNSS_ISF_SB_EENSS_ISG_SB_EEEEESI_SJ_SI_SJ_NS1E_6fusion15FusionCallbacksIS1I_NS1M_17LinearCombinationISI_fSI_fLNS_15FloatRoundStyleE2EEESH_S1L_JEEENS4_5SM1004TMEM4LOAD26SM100_TMEM_LOAD_16dp256b4xES1C_S1A_NS4_17SM75_U32x4_LDSM_NENS4_14SM90_TMA_STOREES1A_NS4_17SM90_U32x4_STSM_NENS4_39AutoVectorizingCopyWithAssumedAlignmentILi128EEEEEEvvEEEEvNT_6ParamsE)
        /*0044*/ 	.word	0x00000000
.L_29:


//--------------------- .nv.compat                --------------------------
	.section	.nv.compat,"",@"SHT_CUDA_COMPAT_INFO"
	.align	4
        /*0000*/ 	.byte	0x02, 0x09, 0x01, 0x00, 0x02, 0x02, 0x02, 0x00, 0x02, 0x05, 0x05, 0x00, 0x03, 0x07, 0x01, 0x01
        /*0010*/ 	.byte	0x02, 0x03, 0x01, 0x00, 0x02, 0x06, 0x01, 0x00, 0x04, 0x0b, 0x08, 0x00, 0x09, 0x00, 0x00, 0x00
        /*0020*/ 	.byte	0x00, 0x00, 0x00, 0x00


//--------------------- .nv.info._ZN7cutlass13device_kernelINS_4gemm6kernel13GemmUniversalIN4cute5tupleIJiiiiEEENS1_10collective13CollectiveMmaINS1_35MainloopSm100TmaUmmaWarpSpecializedILi26ELi2ELi4ENS5_IJNS4_1CILi1EEENSA_ILi4EEESB_EEEEENS5_IJNSA_ILi64EEESF_NSA_ILi32EEEEEENS_10bfloat16_tENS5_IJlSB_lEEESI_SJ_NS4_8TiledMMAINS4_8MMA_AtomIJNS4_20SM100_MMA_F16BF16_SSISI_SI_fLi64ELi64ELNS4_4UMMA5MajorE0ELSO_0ELNSN_7ScaleInE0ELSP_0EEEEEENS4_6LayoutINS5_IJSB_SB_SB_EEENS5_IJNSA_ILi0EEESU_SU_EEEEENS5_IJNS4_10UnderscoreESX_SX_EEEEENS4_23SM90_TMA_LOAD_MULTICASTENS4_14ComposedLayoutINS4_7SwizzleILi2ELi4ELi3EEENS4_18smem_ptr_flag_bitsILi16EEENSS_INS5_IJNSA_ILi8EEESG_EEENS5_IJSG_SB_EEEEEEEvNS4_8identityENS4_13SM90_TMA_LOADES1A_vS1B_EENS_8epilogue10collective18CollectiveEpilogueINS1E_23Sm100TmaWarpSpecializedILi3ELi2ELi16ELb1ELb0EEEJSH_NS5_IJNSS_ISF_SB_EENSS_ISG_SB_EEEEESI_SJ_SI_SJ_NS1E_6fusion15FusionCallbacksIS1I_NS1M_17LinearCombinationISI_fSI_fLNS_15FloatRoundStyleE2EEESH_S1L_JEEENS4_5SM1004TMEM4LOAD26SM100_TMEM_LOAD_16dp256b4xES1C_S1A_NS4_17SM75_U32x4_LDSM_NENS4_14SM90_TMA_STOREES1A_NS4_17SM90_U32x4_STSM_NENS4_39AutoVectorizingCopyWithAssumedAlignmentILi128EEEEEEvvEEEEvNT_6ParamsE --------------------------
	.section	.nv.info._ZN7cutlass13device_kernelINS_4gemm6kernel13GemmUniversalIN4cute5tupleIJiiiiEEENS1_10collective13CollectiveMmaINS1_35MainloopSm100TmaUmmaWarpSpecializedILi26ELi2ELi4ENS5_IJNS4_1CILi1EEENSA_ILi4EEESB_EEEEENS5_IJNSA_ILi64EEESF_NSA_ILi32EEEEEENS_10bfloat16_tENS5_IJlSB_lEEESI_SJ_NS4_8TiledMMAINS4_8MMA_AtomIJNS4_20SM100_MMA_F16BF16_SSISI_SI_fLi64ELi64ELNS4_4UMMA5MajorE0ELSO_0ELNSN_7ScaleInE0ELSP_0EEEEEENS4_6LayoutINS5_IJSB_SB_SB_EEENS5_IJNSA_ILi0EEESU_SU_EEEEENS5_IJNS4_10UnderscoreESX_SX_EEEEENS4_23SM90_TMA_LOAD_MULTICASTENS4_14ComposedLayoutINS4_7SwizzleILi2ELi4ELi3EEENS4_18smem_ptr_flag_bitsILi16EEENSS_INS5_IJNSA_ILi8EEESG_EEENS5_IJSG_SB_EEEEEEEvNS4_8identityENS4_13SM90_TMA_LOADES1A_vS1B_EENS_8epilogue10collective18CollectiveEpilogueINS1E_23Sm100TmaWarpSpecializedILi3ELi2ELi16ELb1ELb0EEEJSH_NS5_IJNSS_ISF_SB_EENSS_ISG_SB_EEEEESI_SJ_SI_SJ_NS1E_6fusion15FusionCallbacksIS1I_NS1M_17LinearCombinationISI_fSI_fLNS_15FloatRoundStyleE2EEESH_S1L_JEEENS4_5SM1004TMEM4LOAD26SM100_TMEM_LOAD_16dp256b4xES1C_S1A_NS4_17SM75_U32x4_LDSM_NENS4_14SM90_TMA_STOREES1A_NS4_17SM90_U32x4_STSM_NENS4_39AutoVectorizingCopyWithAssumedAlignmentILi128EEEEEEvvEEEEvNT_6ParamsE,"",@"SHT_CUDA_INFO"
	.sectionflags	@""
	.align	4


	//----- nvinfo : EIATTR_CUDA_API_VERSION
	.align		4
        /*0000*/ 	.byte	0x04, 0x37
        /*0002*/ 	.short	(.L_31 - .L_30)
.L_30:
        /*0004*/ 	.word	0x00000082


	//----- nvinfo : EIATTR_KPARAM_INFO
	.align		4
.L_31:
        /*0008*/ 	.byte	0x04, 0x17
        /*000a*/ 	.short	(.L_33 - .L_32)
.L_32:
        /*000c*/ 	.word	0x00000000
        /*0010*/ 	.short	0x0000
        /*0012*/ 	.short	0x0000
        /*0014*/ 	.byte	0x00, 0xf0, 0x01, 0x20


	//----- nvinfo : EIATTR_AT_ENTRY_FRAGMENTS
	.align		4
.L_33:
        /*0018*/ 	.byte	0x04, 0x4f
        /*001a*/ 	.short	(.L_35 - .L_34)


	//   ....[0]....
.L_34:
        /*001c*/ 	.word	0x00000006


	//----- nvinfo : EIATTR_RESERVED_SMEM_USED
	.align		4
.L_35:
        /*0020*/ 	.byte	0x01, 0x41
	.zero		2


	//----- nvinfo : EIATTR_SPARSE_MMA_MASK
	.align		4
        /*0024*/ 	.byte	0x03, 0x50
        /*0026*/ 	.short	0x0000


	//----- nvinfo : EIATTR_TCGEN05_1CTA_USED
	.align		4
        /*0028*/ 	.byte	0x01, 0x51
	.zero		2


	//----- nvinfo : EIATTR_MAXREG_COUNT
	.align		4
        /*002c*/ 	.byte	0x03, 0x1b
        /*002e*/ 	.short	0x00ff


	//----- nvinfo : EIATTR_NUM_BARRIERS
	.align		4
        /*0030*/ 	.byte	0x02, 0x4c
        /*0032*/ 	.byte	0x07
	.zero		1


	//----- nvinfo : EIATTR_EXTERNS
	.align		4
        /*0034*/ 	.byte	0x04, 0x0f
        /*0036*/ 	.short	(.L_37 - .L_36)


	//   ....[0]....
	.align		4
.L_36:
        /*0038*/ 	.word	index@(__assertfail)


	//----- nvinfo : EIATTR_MERCURY_ISA_VERSION
	.align		4
.L_37:
        /*003c*/ 	.byte	0x03, 0x5f
        /*003e*/ 	.short	0x0101


	//----- nvinfo : EIATTR_INT_WARP_WIDE_INSTR_OFFSETS
	.align		4
        /*0040*/ 	.byte	0x04, 0x31
        /*0042*/ 	.short	(.L_39 - .L_38)


	//   ....[0]....
.L_38:
        /*0044*/ 	.word	0x00004bc0


	//   ....[1]....
        /*0048*/ 	.word	0x00004bf0


	//   ....[2]....
        /*004c*/ 	.word	0x00004c10


	//   ....[3]....
        /*0050*/ 	.word	0x000057e0


	//   ....[4]....
        /*0054*/ 	.word	0x00005860


	//   ....[5]....
        /*0058*/ 	.word	0x00005960


	//   ....[6]....
        /*005c*/ 	.word	0x00005a70


	//----- nvinfo : EIATTR_COOP_GROUP_MASK_REGIDS
	.align		4
.L_39:
        /*0060*/ 	.byte	0x04, 0x29
        /*0062*/ 	.short	(.L_41 - .L_40)


	//   ....[0]....
.L_40:
        /*0064*/ 	.word	0xffffffff


	//   ....[1]....
        /*0068*/ 	.word	0xffffffff


	//   ....[2]....
        /*006c*/ 	.word	0xffffffff


	//   ....[3]....
        /*0070*/ 	.word	0xffffffff


	//   ....[4]....
        /*0074*/ 	.word	0xffffffff


	//   ....[5]....
        /*0078*/ 	.word	0xffffffff


	//   ....[6]....
        /*007c*/ 	.word	0xffffffff


	//   ....[7]....
        /*0080*/ 	.word	0xffffffff


	//   ....[8]....
        /*0084*/ 	.word	0xffffffff


	//   ....[9]....
        /*0088*/ 	.word	0xffffffff


	//   ....[10]....
        /*008c*/ 	.word	0xffffffff


	//   ....[11]....
        /*0090*/ 	.word	0xffffffff


	//   ....[12]....
        /*0094*/ 	.word	0xffffffff


	//   ....[13]....
        /*0098*/ 	.word	0xffffffff


	//----- nvinfo : EIATTR_COOP_GROUP_INSTR_OFFSETS
	.align		4
.L_41:
        /*009c*/ 	.byte	0x04, 0x28
        /*009e*/ 	.short	(.L_43 - .L_42)


	//   ....[0]....
.L_42:
        /*00a0*/ 	.word	0x00000080


	//   ....[1]....
        /*00a4*/ 	.word	0x000004f0


	//   ....[2]....
        /*00a8*/ 	.word	0x00000990


	//   ....[3]....
        /*00ac*/ 	.word	0x00000b10


	//   ....[4]....
        /*00b0*/ 	.word	0x00000c10


	//   ....[5]....
        /*00b4*/ 	.word	0x00000d80


	//   ....[6]....
        /*00b8*/ 	.word	0x00000f20


	//   ....[7]....
        /*00bc*/ 	.word	0x000010d0


	//   ....[8]....
        /*00c0*/ 	.word	0x00002370


	//   ....[9]....
        /*00c4*/ 	.word	0x00003e90


	//   ....[10]....
        /*00c8*/ 	.word	0x000040a0


	//   ....[11]....
        /*00cc*/ 	.word	0x000040d0


	//   ....[12]....
        /*00d0*/ 	.word	0x00004aa0


	//   ....[13]....
        /*00d4*/ 	.word	0x00004cd0


	//----- nvinfo : EIATTR_VRC_CTA_INIT_COUNT
	.align		4
.L_43:
        /*00d8*/ 	.byte	0x02, 0x4a
        /*00da*/ 	.byte	0x80
	.zero		1


	//----- nvinfo : EIATTR_SYSCALL_OFFSETS
	.align		4
        /*00dc*/ 	.byte	0x04, 0x46
        /*00de*/ 	.short	(.L_45 - .L_44)


	//   ....[0]....
.L_44:
        /*00e0*/ 	.word	0x00006770


	//   ....[1]....
        /*00e4*/ 	.word	0x00006860


	//   ....[2]....
        /*00e8*/ 	.word	0x000070a0


	//   ....[3]....
        /*00ec*/ 	.word	0x000079f0


	//----- nvinfo : EIATTR_MBARRIER_INSTR_OFFSETS
	.align		4
.L_45:
        /*00f0*/ 	.byte	0x04, 0x39
        /*00f2*/ 	.short	(.L_47 - .L_46)


	//   ....[0]....
.L_46:
        /*00f4*/ 	.word	0x00000630
        /*00f8*/ 	.word	0x000000ff
        /*00fc*/ 	.word	0x00000000
        /*0100*/ 	.short	0x0100
        /*0102*/ 	.byte	0x04
	.zero		1


	//   ....[1]....
        /*0104*/ 	.word	0x00000640
        /*0108*/ 	.word	0x000000ff
        /*010c*/ 	.word	0x000000d0
        /*0110*/ 	.short	0x0100
        /*0112*/ 	.byte	0x04
	.zero		1


	//   ....[2]....
        /*0114*/ 	.word	0x00000650
        /*0118*/ 	.word	0x000000ff
        /*011c*/ 	.word	0x00000008
        /*0120*/ 	.short	0x0100
        /*0122*/ 	.byte	0x04
	.zero		1


	//   ....[3]....
        /*0124*/ 	.word	0x00000660
        /*0128*/ 	.word	0x000000ff
        /*012c*/ 	.word	0x000000d8
        /*0130*/ 	.short	0x0100
        /*0132*/ 	.byte	0x04
	.zero		1


	//   ....[4]....
        /*0134*/ 	.word	0x00000670
        /*0138*/ 	.word	0x000000ff
        /*013c*/ 	.word	0x00000010
        /*0140*/ 	.short	0x0100
        /*0142*/ 	.byte	0x04
	.zero		1


	//   ....[5]....
        /*0144*/ 	.word	0x00000680
        /*0148*/ 	.word	0x000000ff
        /*014c*/ 	.word	0x000000e0
        /*0150*/ 	.short	0x0100
        /*0152*/ 	.byte	0x04
	.zero		1


	//   ....[6]....
        /*0154*/ 	.word	0x00000690
        /*0158*/ 	.word	0x000000ff
        /*015c*/ 	.word	0x00000018
        /*0160*/ 	.short	0x0100
        /*0162*/ 	.byte	0x04
	.zero		1


	//   ....[7]....
        /*0164*/ 	.word	0x000006a0
        /*0168*/ 	.word	0x000000ff
        /*016c*/ 	.word	0x000000e8
        /*0170*/ 	.short	0x0100
        /*0172*/ 	.byte	0x04
	.zero		1


	//   ....[8]....
        /*0174*/ 	.word	0x000006b0
        /*0178*/ 	.word	0x000000ff
        /*017c*/ 	.word	0x00000020
        /*0180*/ 	.short	0x0100
        /*0182*/ 	.byte	0x04
	.zero		1


	//   ....[9]....
        /*0184*/ 	.word	0x000006c0
        /*0188*/ 	.word	0x000000ff
        /*018c*/ 	.word	0x000000f0
        /*0190*/ 	.short	0x0100
        /*0192*/ 	.byte	0x04
	.zero		1


	//   ....[10]....
        /*0194*/ 	.word	0x000006d0
        /*0198*/ 	.word	0x000000ff
        /*019c*/ 	.word	0x00000028
        /*01a0*/ 	.short	0x0100
        /*01a2*/ 	.byte	0x04
	.zero		1


	//   ....[11]....
        /*01a4*/ 	.word	0x000006e0
        /*01a8*/ 	.word	0x000000ff
        /*01ac*/ 	.word	0x000000f8
        /*01b0*/ 	.short	0x0100
        /*01b2*/ 	.byte	0x04
	.zero		1


	//   ....[12]....
        /*01b4*/ 	.word	0x000006f0
        /*01b8*/ 	.word	0x000000ff
        /*01bc*/ 	.word	0x00000030
        /*01c0*/ 	.short	0x0100
        /*01c2*/ 	.byte	0x04
	.zero		1


	//   ....[13]....
        /*01c4*/ 	.word	0x00000700
        /*01c8*/ 	.word	0x000000ff
        /*01cc*/ 	.word	0x00000100
        /*01d0*/ 	.short	0x0100
        /*01d2*/ 	.byte	0x04
	.zero		1


	//   ....[14]....
        /*01d4*/ 	.word	0x00000710
        /*01d8*/ 	.word	0x000000ff
        /*01dc*/ 	.word	0x00000038
        /*01e0*/ 	.short	0x0100
        /*01e2*/ 	.byte	0x04
	.zero		1


	//   ....[15]....
        /*01e4*/ 	.word	0x00000720
        /*01e8*/ 	.word	0x000000ff
        /*01ec*/ 	.word	0x00000108
        /*01f0*/ 	.short	0x0100
        /*01f2*/ 	.byte	0x04
	.zero		1


	//   ....[16]....
        /*01f4*/ 	.word	0x00000730
        /*01f8*/ 	.word	0x000000ff
        /*01fc*/ 	.word	0x00000040
        /*0200*/ 	.short	0x0100
        /*0202*/ 	.byte	0x04
	.zero		1


	//   ....[17]....
        /*0204*/ 	.word	0x00000740
        /*0208*/ 	.word	0x000000ff
        /*020c*/ 	.word	0x00000110
        /*0210*/ 	.short	0x0100
        /*0212*/ 	.byte	0x04
	.zero		1


	//   ....[18]....
        /*0214*/ 	.word	0x00000750
        /*0218*/ 	.word	0x000000ff
        /*021c*/ 	.word	0x00000048
        /*0220*/ 	.short	0x0100
        /*0222*/ 	.byte	0x04
	.zero		1


	//   ....[19]....
        /*0224*/ 	.word	0x00000760
        /*0228*/ 	.word	0x000000ff
        /*022c*/ 	.word	0x00000118
        /*0230*/ 	.short	0x0100
        /*0232*/ 	.byte	0x04
	.zero		1


	//   ....[20]....
        /*0234*/ 	.word	0x00000770
        /*0238*/ 	.word	0x000000ff
        /*023c*/ 	.word	0x00000050
        /*0240*/ 	.short	0x0100
        /*0242*/ 	.byte	0x04
	.zero		1


	//   ....[21]....
        /*0244*/ 	.word	0x00000780
        /*0248*/ 	.word	0x000000ff
        /*024c*/ 	.word	0x00000120
        /*0250*/ 	.short	0x0100
        /*0252*/ 	.byte	0x04
	.zero		1


	//   ....[22]....
        /*0254*/ 	.word	0x00000790
        /*0258*/ 	.word	0x000000ff
        /*025c*/ 	.word	0x00000058
        /*0260*/ 	.short	0x0100
        /*0262*/ 	.byte	0x04
	.zero		1


	//   ....[23]....
        /*0264*/ 	.word	0x000007a0
        /*0268*/ 	.word	0x000000ff
        /*026c*/ 	.word	0x00000128
        /*0270*/ 	.short	0x0100
        /*0272*/ 	.byte	0x04
	.zero		1


	//   ....[24]....
        /*0274*/ 	.word	0x000007b0
        /*0278*/ 	.word	0x000000ff
        /*027c*/ 	.word	0x00000060
        /*0280*/ 	.short	0x0100
        /*0282*/ 	.byte	0x04
	.zero		1


	//   ....[25]....
        /*0284*/ 	.word	0x000007c0
        /*0288*/ 	.word	0x000000ff
        /*028c*/ 	.word	0x00000130
        /*0290*/ 	.short	0x0100
        /*0292*/ 	.byte	0x04
	.zero		1


	//   ....[26]....
        /*0294*/ 	.word	0x000007d0
        /*0298*/ 	.word	0x000000ff
        /*029c*/ 	.word	0x00000068
        /*02a0*/ 	.short	0x0100
        /*02a2*/ 	.byte	0x04
	.zero		1


	//   ....[27]....
        /*02a4*/ 	.word	0x000007e0
        /*02a8*/ 	.word	0x000000ff
        /*02ac*/ 	.word	0x00000138
        /*02b0*/ 	.short	0x0100
        /*02b2*/ 	.byte	0x04
	.zero		1


	//   ....[28]....
        /*02b4*/ 	.word	0x000007f0
        /*02b8*/ 	.word	0x000000ff
        /*02bc*/ 	.word	0x00000070
        /*02c0*/ 	.short	0x0100
        /*02c2*/ 	.byte	0x04
	.zero		1


	//   ....[29]....
        /*02c4*/ 	.word	0x00000800
        /*02c8*/ 	.word	0x000000ff
        /*02cc*/ 	.word	0x00000140
        /*02d0*/ 	.short	0x0100
        /*02d2*/ 	.byte	0x04
	.zero		1


	//   ....[30]....
        /*02d4*/ 	.word	0x00000810
        /*02d8*/ 	.word	0x000000ff
        /*02dc*/ 	.word	0x00000078
        /*02e0*/ 	.short	0x0100
        /*02e2*/ 	.byte	0x04
	.zero		1


	//   ....[31]....
        /*02e4*/ 	.word	0x00000820
        /*02e8*/ 	.word	0x000000ff
        /*02ec*/ 	.word	0x00000148
        /*02f0*/ 	.short	0x0100
        /*02f2*/ 	.byte	0x04
	.zero		1


	//   ....[32]....
        /*02f4*/ 	.word	0x00000830
        /*02f8*/ 	.word	0x000000ff
        /*02fc*/ 	.word	0x00000080
        /*0300*/ 	.short	0x0100
        /*0302*/ 	.byte	0x04
	.zero		1


	//   ....[33]....
        /*0304*/ 	.word	0x00000840
        /*0308*/ 	.word	0x000000ff
        /*030c*/ 	.word	0x00000150
        /*0310*/ 	.short	0x0100
        /*0312*/ 	.byte	0x04
	.zero		1


	//   ....[34]....
        /*0314*/ 	.word	0x00000850
        /*0318*/ 	.word	0x000000ff
        /*031c*/ 	.word	0x00000088
        /*0320*/ 	.short	0x0100
        /*0322*/ 	.byte	0x04
	.zero		1


	//   ....[35]....
        /*0324*/ 	.word	0x00000860
        /*0328*/ 	.word	0x000000ff
        /*032c*/ 	.word	0x00000158
        /*0330*/ 	.short	0x0100
        /*0332*/ 	.byte	0x04
	.zero		1


	//   ....[36]....
        /*0334*/ 	.word	0x00000870
        /*0338*/ 	.word	0x000000ff
        /*033c*/ 	.word	0x00000090
        /*0340*/ 	.short	0x0100
        /*0342*/ 	.byte	0x04
	.zero		1


	//   ....[37]....
        /*0344*/ 	.word	0x00000880
        /*0348*/ 	.word	0x000000ff
        /*034c*/ 	.word	0x00000160
        /*0350*/ 	.short	0x0100
        /*0352*/ 	.byte	0x04
	.zero		1


	//   ....[38]....
        /*0354*/ 	.word	0x00000890
        /*0358*/ 	.word	0x000000ff
        /*035c*/ 	.word	0x00000098
        /*0360*/ 	.short	0x0100
        /*0362*/ 	.byte	0x04
	.zero		1


	//   ....[39]....
        /*0364*/ 	.word	0x000008a0
        /*0368*/ 	.word	0x000000ff
        /*036c*/ 	.word	0x00000168
        /*0370*/ 	.short	0x0100
        /*0372*/ 	.byte	0x04
	.zero		1


	//   ....[40]....
        /*0374*/ 	.word	0x000008b0
        /*0378*/ 	.word	0x000000ff
        /*037c*/ 	.word	0x000000a0
        /*0380*/ 	.short	0x0100
        /*0382*/ 	.byte	0x04
	.zero		1


	//   ....[41]....
        /*0384*/ 	.word	0x000008c0
        /*0388*/ 	.word	0x000000ff
        /*038c*/ 	.word	0x00000170
        /*0390*/ 	.short	0x0100
        /*0392*/ 	.byte	0x04
	.zero		1


	//   ....[42]....
        /*0394*/ 	.word	0x000008d0
        /*0398*/ 	.word	0x000000ff
        /*039c*/ 	.word	0x000000a8
        /*03a0*/ 	.short	0x0100
        /*03a2*/ 	.byte	0x04
	.zero		1


	//   ....[43]....
        /*03a4*/ 	.word	0x000008e0
        /*03a8*/ 	.word	0x000000ff
        /*03ac*/ 	.word	0x00000178
        /*03b0*/ 	.short	0x0100
        /*03b2*/ 	.byte	0x04
	.zero		1


	//   ....[44]....
        /*03b4*/ 	.word	0x000008f0
        /*03b8*/ 	.word	0x000000ff
        /*03bc*/ 	.word	0x000000b0
        /*03c0*/ 	.short	0x0100
        /*03c2*/ 	.byte	0x04
	.zero		1


	//   ....[45]....
        /*03c4*/ 	.word	0x00000900
        /*03c8*/ 	.word	0x000000ff
        /*03cc*/ 	.word	0x00000180
        /*03d0*/ 	.short	0x0100
        /*03d2*/ 	.byte	0x04
	.zero		1


	//   ....[46]....
        /*03d4*/ 	.word	0x00000910
        /*03d8*/ 	.word	0x000000ff
        /*03dc*/ 	.word	0x000000b8
        /*03e0*/ 	.short	0x0100
        /*03e2*/ 	.byte	0x04
	.zero		1


	//   ....[47]....
        /*03e4*/ 	.word	0x00000920
        /*03e8*/ 	.word	0x000000ff
        /*03ec*/ 	.word	0x00000188
        /*03f0*/ 	.short	0x0100
        /*03f2*/ 	.byte	0x04
	.zero		1


	//   ....[48]....
        /*03f4*/ 	.word	0x00000930
        /*03f8*/ 	.word	0x000000ff
        /*03fc*/ 	.word	0x000000c0
        /*0400*/ 	.short	0x0100
        /*0402*/ 	.byte	0x04
	.zero		1


	//   ....[49]....
        /*0404*/ 	.word	0x00000940
        /*0408*/ 	.word	0x000000ff
        /*040c*/ 	.word	0x00000190
        /*0410*/ 	.short	0x0100
        /*0412*/ 	.byte	0x04
	.zero		1


	//   ....[50]....
        /*0414*/ 	.word	0x00000950
        /*0418*/ 	.word	0x000000ff
        /*041c*/ 	.word	0x000000c8
        /*0420*/ 	.short	0x0100
        /*0422*/ 	.byte	0x04
	.zero		1


	//   ....[51]....
        /*0424*/ 	.word	0x00000960
        /*0428*/ 	.word	0x000000ff
        /*042c*/ 	.word	0x00000198
        /*0430*/ 	.short	0x0100
        /*0432*/ 	.byte	0x04
	.zero		1


	//   ....[52]....
        /*0434*/ 	.word	0x00000aa0
        /*0438*/ 	.word	0x000000ff
        /*043c*/ 	.word	0x000001a0
        /*0440*/ 	.short	0x0100
        /*0442*/ 	.byte	0x04
	.zero		1


	//   ....[53]....
        /*0444*/ 	.word	0x00000ab0
        /*0448*/ 	.word	0x000000ff
        /*044c*/ 	.word	0x000001b8
        /*0450*/ 	.short	0x0100
        /*0452*/ 	.byte	0x04
	.zero		1


	//   ....[54]....
        /*0454*/ 	.word	0x00000ac0
        /*0458*/ 	.word	0x000000ff
        /*045c*/ 	.word	0x000001a8
        /*0460*/ 	.short	0x0100
        /*0462*/ 	.byte	0x04
	.zero		1


	//   ....[55]....
        /*0464*/ 	.word	0x00000ad0
        /*0468*/ 	.word	0x000000ff
        /*046c*/ 	.word	0x000001c0
        /*0470*/ 	.short	0x0100
        /*0472*/ 	.byte	0x04
	.zero		1


	//   ....[56]....
        /*0474*/ 	.word	0x00000ae0
        /*0478*/ 	.word	0x000000ff
        /*047c*/ 	.word	0x000001b0
        /*0480*/ 	.short	0x0100
        /*0482*/ 	.byte	0x04
	.zero		1


	//   ....[57]....
        /*0484*/ 	.word	0x00000af0
        /*0488*/ 	.word	0x000000ff
        /*048c*/ 	.word	0x000001c8
        /*0490*/ 	.short	0x0100
        /*0492*/ 	.byte	0x04
	.zero		1


	//   ....[58]....
        /*0494*/ 	.word	0x00000be0
        /*0498*/ 	.word	0x000000ff
        /*049c*/ 	.word	0x000001d0
        /*04a0*/ 	.short	0x0100
        /*04a2*/ 	.byte	0x06
	.zero		1


	//   ....[59]....
        /*04a4*/ 	.word	0x00000bf0
        /*04a8*/ 	.word	0x000000ff
        /*04ac*/ 	.word	0x000001d8
        /*04b0*/ 	.short	0x0100
        /*04b2*/ 	.byte	0x06
	.zero		1


	//   ....[60]....
        /*04b4*/ 	.word	0x00000d30
        /*04b8*/ 	.word	0x000000ff
        /*04bc*/ 	.word	0x000001e0
        /*04c0*/ 	.short	0x0100
        /*04c2*/ 	.byte	0x06
	.zero		1


	//   ....[61]....
        /*04c4*/ 	.word	0x00000d40
        /*04c8*/ 	.word	0x000000ff
        /*04cc*/ 	.word	0x000001f0
        /*04d0*/ 	.short	0x0100
        /*04d2*/ 	.byte	0x06
	.zero		1


	//   ....[62]....
        /*04d4*/ 	.word	0x00000d50
        /*04d8*/ 	.word	0x000000ff
        /*04dc*/ 	.word	0x000001e8
        /*04e0*/ 	.short	0x0100
        /*04e2*/ 	.byte	0x06
	.zero		1


	//   ....[63]....
        /*04e4*/ 	.word	0x00000d60
        /*04e8*/ 	.word	0x000000ff
        /*04ec*/ 	.word	0x000001f8
        /*04f0*/ 	.short	0x0100
        /*04f2*/ 	.byte	0x06
	.zero		1


	//   ....[64]....
        /*04f4*/ 	.word	0x00000e90
        /*04f8*/ 	.word	0x000000ff
        /*04fc*/ 	.word	0x00000200
        /*0500*/ 	.short	0x0100
        /*0502*/ 	.byte	0x04
	.zero		1


	//   ....[65]....
        /*0504*/ 	.word	0x00000ea0
        /*0508*/ 	.word	0x000000ff
        /*050c*/ 	.word	0x00000220
        /*0510*/ 	.short	0x0100
        /*0512*/ 	.byte	0x04
	.zero		1


	//   ....[66]....
        /*0514*/ 	.word	0x00000eb0
        /*0518*/ 	.word	0x000000ff
        /*051c*/ 	.word	0x00000208
        /*0520*/ 	.short	0x0100
        /*0522*/ 	.byte	0x04
	.zero		1


	//   ....[67]....
        /*0524*/ 	.word	0x00000ec0
        /*0528*/ 	.word	0x000000ff
        /*052c*/ 	.word	0x00000228
        /*0530*/ 	.short	0x0100
        /*0532*/ 	.byte	0x04
	.zero		1


	//   ....[68]....
        /*0534*/ 	.word	0x00000ed0
        /*0538*/ 	.word	0x000000ff
        /*053c*/ 	.word	0x00000210
        /*0540*/ 	.short	0x0100
        /*0542*/ 	.byte	0x04
	.zero		1


	//   ....[69]....
        /*0544*/ 	.word	0x00000ee0
        /*0548*/ 	.word	0x000000ff
        /*054c*/ 	.word	0x00000230
        /*0550*/ 	.short	0x0100
        /*0552*/ 	.byte	0x04
	.zero		1


	//   ....[70]....
        /*0554*/ 	.word	0x00000ef0
        /*0558*/ 	.word	0x000000ff
        /*055c*/ 	.word	0x00000218
        /*0560*/ 	.short	0x0100
        /*0562*/ 	.byte	0x04
	.zero		1


	//   ....[71]....
        /*0564*/ 	.word	0x00000f00
        /*0568*/ 	.word	0x000000ff
        /*056c*/ 	.word	0x00000238
        /*0570*/ 	.short	0x0100
        /*0572*/ 	.byte	0x04
	.zero		1


	//   ....[72]....
        /*0574*/ 	.word	0x00000ff0
        /*0578*/ 	.word	0x000000ff
        /*057c*/ 	.word	0x00000240
        /*0580*/ 	.short	0x0100
        /*0582*/ 	.byte	0x04
	.zero		1


	//   ....[73]....
        /*0584*/ 	.word	0x00001000
        /*0588*/ 	.word	0x000000ff
        /*058c*/ 	.word	0x00000250
        /*0590*/ 	.short	0x0100
        /*0592*/ 	.byte	0x04
	.zero		1


	//   ....[74]....
        /*0594*/ 	.word	0x00001010
        /*0598*/ 	.word	0x000000ff
        /*059c*/ 	.word	0x00000248
        /*05a0*/ 	.short	0x0100
        /*05a2*/ 	.byte	0x04
	.zero		1


	//   ....[75]....
        /*05a4*/ 	.word	0x00001020
        /*05a8*/ 	.word	0x000000ff
        /*05ac*/ 	.word	0x00000258
        /*05b0*/ 	.short	0x0100
        /*05b2*/ 	.byte	0x04
	.zero		1


	//   ....[76]....
        /*05b4*/ 	.word	0x00001bf0
        /*05b8*/ 	.word	0x00000000
        /*05bc*/ 	.word	0x00000250
        /*05c0*/ 	.short	0x010a
        /*05c2*/ 	.byte	0xff
	.zero		1


	//   ....[77]....
        /*05c4*/ 	.word	0x00001c20
        /*05c8*/ 	.word	0x00000000
        /*05cc*/ 	.word	0x00000240
        /*05d0*/ 	.short	0x0101
        /*05d2*/ 	.byte	0xff
	.zero		1


	//   ....[78]....
        /*05d4*/ 	.word	0x00001cf0
        /*05d8*/ 	.word	0x000000ff
        /*05dc*/ 	.word	0x000000d0
        /*05e0*/ 	.short	0x010a
        /*05e2*/ 	.byte	0x04
	.zero		1


	//   ....[79]....
        /*05e4*/ 	.word	0x00001d70
        /*05e8*/ 	.word	0x000000ff
        /*05ec*/ 	.word	0x000000d0
        /*05f0*/ 	.short	0x010a
        /*05f2*/ 	.byte	0x21
	.zero		1


	//   ....[80]....
        /*05f4*/ 	.word	0x00001f10
        /*05f8*/ 	.word	0x000000ff
        /*05fc*/ 	.word	0x000000d0
        /*0600*/ 	.short	0x010a
        /*0602*/ 	.byte	0x08
	.zero		1


	//   ....[81]....
        /*0604*/ 	.word	0x00002020
        /*0608*/ 	.word	0x000000ff
        /*060c*/ 	.word	0x000001d8
        /*0610*/ 	.short	0x0101
        /*0612*/ 	.byte	0x06
	.zero		1


	//   ....[82]....
        /*0614*/ 	.word	0x00002040
        /*0618*/ 	.word	0x000000ff
        /*061c*/ 	.word	0x000000d0
        /*0620*/ 	.short	0x010a
        /*0622*/ 	.byte	0x04
	.zero		1


	//   ....[83]....
        /*0624*/ 	.word	0x000020c0
        /*0628*/ 	.word	0x000000ff
        /*062c*/ 	.word	0x000000d0
        /*0630*/ 	.short	0x010a
        /*0632*/ 	.byte	0x11
	.zero		1


	//   ....[84]....
        /*0634*/ 	.word	0x00002260
        /*0638*/ 	.word	0x000000ff
        /*063c*/ 	.word	0x000000d0
        /*0640*/ 	.short	0x010a
        /*0642*/ 	.byte	0x07
	.zero		1


	//   ....[85]....
        /*0644*/ 	.word	0x000023a0
        /*0648*/ 	.word	0x00000003
        /*064c*/ 	.word	0x000001e0
        /*0650*/ 	.short	0x010a
        /*0652*/ 	.byte	0xff
	.zero		1


	//   ....[86]....
        /*0654*/ 	.word	0x000024f0
        /*0658*/ 	.word	0x00000000
        /*065c*/ 	.word	0x00000000
        /*0660*/ 	.short	0x0101
        /*0662*/ 	.byte	0xff
	.zero		1


	//   ....[87]....
        /*0664*/ 	.word	0x00002ab0
        /*0668*/ 	.word	0x000000ff
        /*066c*/ 	.word	0x00000000
        /*0670*/ 	.short	0x010a
        /*0672*/ 	.byte	0x04
	.zero		1


	//   ....[88]....
        /*0674*/ 	.word	0x00002b40
        /*0678*/ 	.word	0x000000ff
        /*067c*/ 	.word	0x00000000
        /*0680*/ 	.short	0x010a
        /*0682*/ 	.byte	0x05
	.zero		1


	//   ....[89]....
        /*0684*/ 	.word	0x00002bd0
        /*0688*/ 	.word	0x000000ff
        /*068c*/ 	.word	0x00000000
        /*0690*/ 	.short	0x010a
        /*0692*/ 	.byte	0x05
	.zero		1


	//   ....[90]....
        /*0694*/ 	.word	0x00002c60
        /*0698*/ 	.word	0x000000ff
        /*069c*/ 	.word	0x00000000
        /*06a0*/ 	.short	0x010a
        /*06a2*/ 	.byte	0x05
	.zero		1


	//   ....[91]....
        /*06a4*/ 	.word	0x00002cf0
        /*06a8*/ 	.word	0x000000ff
        /*06ac*/ 	.word	0x00000000
        /*06b0*/ 	.short	0x010a
        /*06b2*/ 	.byte	0x05
	.zero		1


	//   ....[92]....
        /*06b4*/ 	.word	0x00002d80
        /*06b8*/ 	.word	0x000000ff
        /*06bc*/ 	.word	0x00000000
        /*06c0*/ 	.short	0x010a
        /*06c2*/ 	.byte	0x05
	.zero		1


	//   ....[93]....
        /*06c4*/ 	.word	0x00002e10
        /*06c8*/ 	.word	0x000000ff
        /*06cc*/ 	.word	0x00000000
        /*06d0*/ 	.short	0x010a
        /*06d2*/ 	.byte	0x05
	.zero		1


	//   ....[94]....
        /*06d4*/ 	.word	0x00002ea0
        /*06d8*/ 	.word	0x000000ff
        /*06dc*/ 	.word	0x00000000
        /*06e0*/ 	.short	0x010a
        /*06e2*/ 	.byte	0x05
	.zero		1


	//   ....[95]....
        /*06e4*/ 	.word	0x00002f30
        /*06e8*/ 	.word	0x000000ff
        /*06ec*/ 	.word	0x00000000
        /*06f0*/ 	.short	0x010a
        /*06f2*/ 	.byte	0x05
	.zero		1


	//   ....[96]....
        /*06f4*/ 	.word	0x00002fc0
        /*06f8*/ 	.word	0x000000ff
        /*06fc*/ 	.word	0x00000000
        /*0700*/ 	.short	0x010a
        /*0702*/ 	.byte	0x05
	.zero		1


	//   ....[97]....
        /*0704*/ 	.word	0x00003050
        /*0708*/ 	.word	0x000000ff
        /*070c*/ 	.word	0x00000000
        /*0710*/ 	.short	0x010a
        /*0712*/ 	.byte	0x05
	.zero		1


	//   ....[98]....
        /*0714*/ 	.word	0x000030e0
        /*0718*/ 	.word	0x000000ff
        /*071c*/ 	.word	0x00000000
        /*0720*/ 	.short	0x010a
        /*0722*/ 	.byte	0x05
	.zero		1


	//   ....[99]....
        /*0724*/ 	.word	0x00003170
        /*0728*/ 	.word	0x000000ff
        /*072c*/ 	.word	0x00000000
        /*0730*/ 	.short	0x010a
        /*0732*/ 	.byte	0x05
	.zero		1


	//   ....[100]....
        /*0734*/ 	.word	0x00003200
        /*0738*/ 	.word	0x000000ff
        /*073c*/ 	.word	0x00000000
        /*0740*/ 	.short	0x010a
        /*0742*/ 	.byte	0x05
	.zero		1


	//   ....[101]....
        /*0744*/ 	.word	0x00003290
        /*0748*/ 	.word	0x000000ff
        /*074c*/ 	.word	0x00000000
        /*0750*/ 	.short	0x010a
        /*0752*/ 	.byte	0x05
	.zero		1


	//   ....[102]....
        /*0754*/ 	.word	0x00003320
        /*0758*/ 	.word	0x000000ff
        /*075c*/ 	.word	0x00000000
        /*0760*/ 	.short	0x010a
        /*0762*/ 	.byte	0x05
	.zero		1


	//   ....[103]....
        /*0764*/ 	.word	0x000033b0
        /*0768*/ 	.word	0x000000ff
        /*076c*/ 	.word	0x00000000
        /*0770*/ 	.short	0x010a
        /*0772*/ 	.byte	0x05
	.zero		1


	//   ....[104]....
        /*0774*/ 	.word	0x00003440
        /*0778*/ 	.word	0x000000ff
        /*077c*/ 	.word	0x00000000
        /*0780*/ 	.short	0x010a
        /*0782*/ 	.byte	0x05
	.zero		1


	//   ....[105]....
        /*0784*/ 	.word	0x000034d0
        /*0788*/ 	.word	0x000000ff
        /*078c*/ 	.word	0x00000000
        /*0790*/ 	.short	0x010a
        /*0792*/ 	.byte	0x05
	.zero		1


	//   ....[106]....
        /*0794*/ 	.word	0x00003560
        /*0798*/ 	.word	0x000000ff
        /*079c*/ 	.word	0x00000000
        /*07a0*/ 	.short	0x010a
        /*07a2*/ 	.byte	0x05
	.zero		1


	//   ....[107]....
        /*07a4*/ 	.word	0x000035f0
        /*07a8*/ 	.word	0x000000ff
        /*07ac*/ 	.word	0x00000000
        /*07b0*/ 	.short	0x010a
        /*07b2*/ 	.byte	0x05
	.zero		1


	//   ....[108]....
        /*07b4*/ 	.word	0x00003680
        /*07b8*/ 	.word	0x000000ff
        /*07bc*/ 	.word	0x00000000
        /*07c0*/ 	.short	0x010a
        /*07c2*/ 	.byte	0x05
	.zero		1


	//   ....[109]....
        /*07c4*/ 	.word	0x00003710
        /*07c8*/ 	.word	0x000000ff
        /*07cc*/ 	.word	0x00000000
        /*07d0*/ 	.short	0x010a
        /*07d2*/ 	.byte	0x05
	.zero		1


	//   ....[110]....
        /*07d4*/ 	.word	0x000037a0
        /*07d8*/ 	.word	0x000000ff
        /*07dc*/ 	.word	0x00000000
        /*07e0*/ 	.short	0x010a
        /*07e2*/ 	.byte	0x05
	.zero		1


	//   ....[111]....
        /*07e4*/ 	.word	0x00003830
        /*07e8*/ 	.word	0x000000ff
        /*07ec*/ 	.word	0x00000000
        /*07f0*/ 	.short	0x010a
        /*07f2*/ 	.byte	0x05
	.zero		1


	//   ....[112]....
        /*07f4*/ 	.word	0x000038d0
        /*07f8*/ 	.word	0x00000000
        /*07fc*/ 	.word	0x00000000
        /*0800*/ 	.short	0x010a
        /*0802*/ 	.byte	0xff
	.zero		1


	//   ....[113]....
        /*0804*/ 	.word	0x000039f0
        /*0808*/ 	.word	0x00000002
        /*080c*/ 	.word	0x00000240
        /*0810*/ 	.short	0x010a
        /*0812*/ 	.byte	0xff
	.zero		1


	//   ....[114]....
        /*0814*/ 	.word	0x00003a60
        /*0818*/ 	.word	0x00000002
        /*081c*/ 	.word	0x00000000
        /*0820*/ 	.short	0x0101
        /*0822*/ 	.byte	0xff
	.zero		1


	//   ....[115]....
        /*0824*/ 	.word	0x00003a80
        /*0828*/ 	.word	0x000000ff
        /*082c*/ 	.word	0x000001f0
        /*0830*/ 	.short	0x010a
        /*0832*/ 	.byte	0x04
	.zero		1


	//   ....[116]....
        /*0834*/ 	.word	0x00003ba0
        /*0838*/ 	.word	0x00000002
        /*083c*/ 	.word	0x000001e0
        /*0840*/ 	.short	0x010a
        /*0842*/ 	.byte	0xff
	.zero		1


	//   ....[117]....
        /*0844*/ 	.word	0x00003ca0
        /*0848*/ 	.word	0x00000002
        /*084c*/ 	.word	0x00000000
        /*0850*/ 	.short	0x0101
        /*0852*/ 	.byte	0xff
	.zero		1


	//   ....[118]....
        /*0854*/ 	.word	0x00003d30
        /*0858*/ 	.word	0x000000ff
        /*085c*/ 	.word	0x000001f0
        /*0860*/ 	.short	0x0106
        /*0862*/ 	.byte	0x04
	.zero		1


	//   ....[119]....
        /*0864*/ 	.word	0x00003d50
        /*0868*/ 	.word	0x000000ff
        /*086c*/ 	.word	0x000001f0
        /*0870*/ 	.short	0x010a
        /*0872*/ 	.byte	0x04
	.zero		1


	//   ....[120]....
        /*0874*/ 	.word	0x00003de0
        /*0878*/ 	.word	0x000000ff
        /*087c*/ 	.word	0x000001f0
        /*0880*/ 	.short	0x0106
        /*0882*/ 	.byte	0x07
	.zero		1


	//   ....[121]....
        /*0884*/ 	.word	0x00003e20
        /*0888*/ 	.word	0x00000000
        /*088c*/ 	.word	0x000001f0
        /*0890*/ 	.short	0x010a
        /*0892*/ 	.byte	0xff
	.zero		1


	//   ....[122]....
        /*0894*/ 	.word	0x00004330
        /*0898*/ 	.word	0x00000000
        /*089c*/ 	.word	0x000001e0
        /*08a0*/ 	.short	0x010a
        /*08a2*/ 	.byte	0xff
	.zero		1


	//   ....[123]....
        /*08a4*/ 	.word	0x00004430
        /*08a8*/ 	.word	0x00000003
        /*08ac*/ 	.word	0x00000000
        /*08b0*/ 	.short	0x0101
        /*08b2*/ 	.byte	0xff
	.zero		1


	//   ....[124]....
        /*08b4*/ 	.word	0x00004440
        /*08b8*/ 	.word	0x000000ff
        /*08bc*/ 	.word	0x00000000
        /*08c0*/ 	.short	0x010a
        /*08c2*/ 	.byte	0x04
	.zero		1


	//   ....[125]....
        /*08c4*/ 	.word	0x000044c0
        /*08c8*/ 	.word	0x000000ff
        /*08cc*/ 	.word	0x00000220
        /*08d0*/ 	.short	0x010a
        /*08d2*/ 	.byte	0x17
	.zero		1


	//   ....[126]....
        /*08d4*/ 	.word	0x000045a0
        /*08d8*/ 	.word	0x000000ff
        /*08dc*/ 	.word	0x00000000
        /*08e0*/ 	.short	0x010a
        /*08e2*/ 	.byte	0x05
	.zero		1


	//   ....[127]....
        /*08e4*/ 	.word	0x000046e0
        /*08e8*/ 	.word	0x000000ff
        /*08ec*/ 	.word	0x00000000
        /*08f0*/ 	.short	0x010a
        /*08f2*/ 	.byte	0x04
	.zero		1


	//   ....[128]....
        /*08f4*/ 	.word	0x000048d0
        /*08f8*/ 	.word	0x000000ff
        /*08fc*/ 	.word	0x00000000
        /*0900*/ 	.short	0x010a
        /*0902*/ 	.byte	0x04
	.zero		1


	//   ....[129]....
        /*0904*/ 	.word	0x00004960
        /*0908*/ 	.word	0x000000ff
        /*090c*/ 	.word	0x00000000
        /*0910*/ 	.short	0x010a
        /*0912*/ 	.byte	0x05
	.zero		1


	//   ....[130]....
        /*0914*/ 	.word	0x000049f0
        /*0918*/ 	.word	0x000000ff
        /*091c*/ 	.word	0x00000000
        /*0920*/ 	.short	0x010a
        /*0922*/ 	.byte	0x05
	.zero		1


	//   ....[131]....
        /*0924*/ 	.word	0x00004a80
        /*0928*/ 	.word	0x000000ff
        /*092c*/ 	.word	0x00000000
        /*0930*/ 	.short	0x010a
        /*0932*/ 	.byte	0x04
	.zero		1


	//   ....[132]....
        /*0934*/ 	.word	0x00004f10
        /*0938*/ 	.word	0x0000000c
        /*093c*/ 	.word	0x000001e0
        /*0940*/ 	.short	0x010a
        /*0942*/ 	.byte	0xff
	.zero		1


	//   ....[133]....
        /*0944*/ 	.word	0x00005080
        /*0948*/ 	.word	0x00000000
        /*094c*/ 	.word	0x00000000
        /*0950*/ 	.short	0x0101
        /*0952*/ 	.byte	0xff
	.zero		1


	//   ....[134]....
        /*0954*/ 	.word	0x00005500
        /*0958*/ 	.word	0x000000ff
        /*095c*/ 	.word	0x000001d8
        /*0960*/ 	.short	0x010a
        /*0962*/ 	.byte	0x18
	.zero		1


	//   ....[135]....
        /*0964*/ 	.word	0x000056c0
        /*0968*/ 	.word	0x000000ff
        /*096c*/ 	.word	0x000001b8
        /*0970*/ 	.short	0x010a
        /*0972*/ 	.byte	0x04
	.zero		1


	//   ....[136]....
        /*0974*/ 	.word	0x00005890
        /*0978*/ 	.word	0x000000ff
        /*097c*/ 	.word	0x000001a0
        /*0980*/ 	.short	0x010b
        /*0982*/ 	.byte	0x04
	.zero		1


	//   ....[137]....
        /*0984*/ 	.word	0x000058a0
        /*0988*/ 	.word	0x000000ff
        /*098c*/ 	.word	0x00000000
        /*0990*/ 	.short	0x0101
        /*0992*/ 	.byte	0x14
	.zero		1


	//   ....[138]....
        /*0994*/ 	.word	0x000058b0
        /*0998*/ 	.word	0x000000ff
        /*099c*/ 	.word	0x000001b8
        /*09a0*/ 	.short	0x010a
        /*09a2*/ 	.byte	0x05
	.zero		1


	//   ....[139]....
        /*09a4*/ 	.word	0x00005aa0
        /*09a8*/ 	.word	0x000000ff
        /*09ac*/ 	.word	0x000001a0
        /*09b0*/ 	.short	0x010b
        /*09b2*/ 	.byte	0x05
	.zero		1


	//   ....[140]....
        /*09b4*/ 	.word	0x00005ab0
        /*09b8*/ 	.word	0x000000ff
        /*09bc*/ 	.word	0x00000000
        /*09c0*/ 	.short	0x0101
        /*09c2*/ 	.byte	0x04
	.zero		1


	//   ....[141]....
        /*09c4*/ 	.word	0x00005b50
        /*09c8*/ 	.word	0x000000ff
        /*09cc*/ 	.word	0x00000000
        /*09d0*/ 	.short	0x010a
        /*09d2*/ 	.byte	0x04
	.zero		1


	//   ....[142]....
        /*09d4*/ 	.word	0x00005be0
        /*09d8*/ 	.word	0x000000ff
        /*09dc*/ 	.word	0x00000000
        /*09e0*/ 	.short	0x010a
        /*09e2*/ 	.byte	0x05
	.zero		1


	//   ....[143]....
        /*09e4*/ 	.word	0x00005c80
        /*09e8*/ 	.word	0x00000000
        /*09ec*/ 	.word	0x00000000
        /*09f0*/ 	.short	0x010a
        /*09f2*/ 	.byte	0xff
	.zero		1


	//   ....[144]....
        /*09f4*/ 	.word	0x00005fe0
        /*09f8*/ 	.word	0x00000000
        /*09fc*/ 	.word	0x000001e0
        /*0a00*/ 	.short	0x010a
        /*0a02*/ 	.byte	0xff
	.zero		1


	//   ....[145]....
        /*0a04*/ 	.word	0x000060b0
        /*0a08*/ 	.word	0x00000000
        /*0a0c*/ 	.word	0x00000000
        /*0a10*/ 	.short	0x0101
        /*0a12*/ 	.byte	0xff
	.zero		1


	//   ....[146]....
        /*0a14*/ 	.word	0x00006cc0
        /*0a18*/ 	.word	0x00000002
        /*0a1c*/ 	.word	0x000001a0
        /*0a20*/ 	.short	0x010a
        /*0a22*/ 	.byte	0xff
	.zero		1


	//   ....[147]....
        /*0a24*/ 	.word	0x00006d00
        /*0a28*/ 	.word	0x0000001b
        /*0a2c*/ 	.word	0x00000200
        /*0a30*/ 	.short	0x010a
        /*0a32*/ 	.byte	0xff
	.zero		1


	//   ....[148]....
        /*0a34*/ 	.word	0x00006df0
        /*0a38*/ 	.word	0x00000002
        /*0a3c*/ 	.word	0x000001a0
        /*0a40*/ 	.short	0x010a
        /*0a42*/ 	.byte	0xff
	.zero		1


	//   ....[149]....
        /*0a44*/ 	.word	0x00006f80
        /*0a48*/ 	.word	0x0000001b
        /*0a4c*/ 	.word	0x00000200
        /*0a50*/ 	.short	0x010a
        /*0a52*/ 	.byte	0xff
	.zero		1


	//   ....[150]....
        /*0a54*/ 	.word	0x00007750
        /*0a58*/ 	.word	0x00000000
        /*0a5c*/ 	.word	0x00000000
        /*0a60*/ 	.short	0x0101
        /*0a62*/ 	.byte	0xff
	.zero		1


	//   ....[151]....
        /*0a64*/ 	.word	0x00007760
        /*0a68*/ 	.word	0x00000002
        /*0a6c*/ 	.word	0x000001a0
        /*0a70*/ 	.short	0x010a
        /*0a72*/ 	.byte	0xff
	.zero		1


	//   ....[152]....
        /*0a74*/ 	.word	0x00007820
        /*0a78*/ 	.word	0x00000002
        /*0a7c*/ 	.word	0x000001a0
        /*0a80*/ 	.short	0x010a
        /*0a82*/ 	.byte	0xff
	.zero		1


	//   ....[153]....
        /*0a84*/ 	.word	0x00007bc0
        /*0a88*/ 	.word	0x000000ff
        /*0a8c*/ 	.word	0x00000000
        /*0a90*/ 	.short	0x0101
        /*0a92*/ 	.byte	0x04
	.zero		1


	//   ....[154]....
        /*0a94*/ 	.word	0x00008120
        /*0a98*/ 	.word	0x00000000
        /*0a9c*/ 	.word	0x00000000
        /*0aa0*/ 	.short	0x0101
        /*0aa2*/ 	.byte	0xff
	.zero		1


	//   ....[155]....
        /*0aa4*/ 	.word	0x000083d0
        /*0aa8*/ 	.word	0x000000ff
        /*0aac*/ 	.word	0x00000000
        /*0ab0*/ 	.short	0x0101
        /*0ab2*/ 	.byte	0x04
	.zero		1


	//   ....[156]....
        /*0ab4*/ 	.word	0x000083f0
        /*0ab8*/ 	.word	0x00000000
        /*0abc*/ 	.word	0x00000250
        /*0ac0*/ 	.short	0x010a
        /*0ac2*/ 	.byte	0xff
	.zero		1


	//   ....[157]....
        /*0ac4*/ 	.word	0x00008450
        /*0ac8*/ 	.word	0x00000000
        /*0acc*/ 	.word	0x000000d0
        /*0ad0*/ 	.short	0x010a
        /*0ad2*/ 	.byte	0xff
	.zero		1


	//   ....[158]....
        /*0ad4*/ 	.word	0x000084b0
        /*0ad8*/ 	.word	0x00000000
        /*0adc*/ 	.word	0x000000d0
        /*0ae0*/ 	.short	0x010a
        /*0ae2*/ 	.byte	0xff
	.zero		1


	//   ....[159]....
        /*0ae4*/ 	.word	0x00008500
        /*0ae8*/ 	.word	0x00000003
        /*0aec*/ 	.word	0x000001e0
        /*0af0*/ 	.short	0x010a
        /*0af2*/ 	.byte	0xff
	.zero		1


	//   ....[160]....
        /*0af4*/ 	.word	0x00008560
        /*0af8*/ 	.word	0x00000000
        /*0afc*/ 	.word	0x00000000
        /*0b00*/ 	.short	0x010a
        /*0b02*/ 	.byte	0xff
	.zero		1


	//   ....[161]....
        /*0b04*/ 	.word	0x000085c0
        /*0b08*/ 	.word	0x00000000
        /*0b0c*/ 	.word	0x00000000
        /*0b10*/ 	.short	0x010a
        /*0b12*/ 	.byte	0xff
	.zero		1


	//   ....[162]....
        /*0b14*/ 	.word	0x00008620
        /*0b18*/ 	.word	0x00000000
        /*0b1c*/ 	.word	0x00000000
        /*0b20*/ 	.short	0x010a
        /*0b22*/ 	.byte	0xff
	.zero		1


	//   ....[163]....
        /*0b24*/ 	.word	0x00008680
        /*0b28*/ 	.word	0x00000000
        /*0b2c*/ 	.word	0x00000000
        /*0b30*/ 	.short	0x010a
        /*0b32*/ 	.byte	0xff
	.zero		1


	//   ....[164]....
        /*0b34*/ 	.word	0x000086e0
        /*0b38*/ 	.word	0x00000000
        /*0b3c*/ 	.word	0x00000000
        /*0b40*/ 	.short	0x010a
        /*0b42*/ 	.byte	0xff
	.zero		1


	//   ....[165]....
        /*0b44*/ 	.word	0x00008740
        /*0b48*/ 	.word	0x00000000
        /*0b4c*/ 	.word	0x00000000
        /*0b50*/ 	.short	0x010a
        /*0b52*/ 	.byte	0xff
	.zero		1


	//   ....[166]....
        /*0b54*/ 	.word	0x000087a0
        /*0b58*/ 	.word	0x00000000
        /*0b5c*/ 	.word	0x00000000
        /*0b60*/ 	.short	0x010a
        /*0b62*/ 	.byte	0xff
	.zero		1


	//   ....[167]....
        /*0b64*/ 	.word	0x00008800
        /*0b68*/ 	.word	0x00000000
        /*0b6c*/ 	.word	0x00000000
        /*0b70*/ 	.short	0x010a
        /*0b72*/ 	.byte	0xff
	.zero		1


	//   ....[168]....
        /*0b74*/ 	.word	0x00008860
        /*0b78*/ 	.word	0x00000000
        /*0b7c*/ 	.word	0x00000000
        /*0b80*/ 	.short	0x010a
        /*0b82*/ 	.byte	0xff
	.zero		1


	//   ....[169]....
        /*0b84*/ 	.word	0x000088c0
        /*0b88*/ 	.word	0x00000000
        /*0b8c*/ 	.word	0x00000000
        /*0b90*/ 	.short	0x010a
        /*0b92*/ 	.byte	0xff
	.zero		1


	//   ....[170]....
        /*0b94*/ 	.word	0x00008920
        /*0b98*/ 	.word	0x00000000
        /*0b9c*/ 	.word	0x00000000
        /*0ba0*/ 	.short	0x010a
        /*0ba2*/ 	.byte	0xff
	.zero		1


	//   ....[171]....
        /*0ba4*/ 	.word	0x00008980
        /*0ba8*/ 	.word	0x00000000
        /*0bac*/ 	.word	0x00000000
        /*0bb0*/ 	.short	0x010a
        /*0bb2*/ 	.byte	0xff
	.zero		1


	//   ....[172]....
        /*0bb4*/ 	.word	0x000089e0
        /*0bb8*/ 	.word	0x00000000
        /*0bbc*/ 	.word	0x00000000
        /*0bc0*/ 	.short	0x010a
        /*0bc2*/ 	.byte	0xff
	.zero		1


	//   ....[173]....
        /*0bc4*/ 	.word	0x00008a40
        /*0bc8*/ 	.word	0x00000000
        /*0bcc*/ 	.word	0x00000000
        /*0bd0*/ 	.short	0x010a
        /*0bd2*/ 	.byte	0xff
	.zero		1


	//   ....[174]....
        /*0bd4*/ 	.word	0x00008aa0
        /*0bd8*/ 	.word	0x00000000
        /*0bdc*/ 	.word	0x00000000
        /*0be0*/ 	.short	0x010a
        /*0be2*/ 	.byte	0xff
	.zero		1


	//   ....[175]....
        /*0be4*/ 	.word	0x00008b00
        /*0be8*/ 	.word	0x00000000
        /*0bec*/ 	.word	0x00000000
        /*0bf0*/ 	.short	0x010a
        /*0bf2*/ 	.byte	0xff
	.zero		1


	//   ....[176]....
        /*0bf4*/ 	.word	0x00008b60
        /*0bf8*/ 	.word	0x00000000
        /*0bfc*/ 	.word	0x00000000
        /*0c00*/ 	.short	0x010a
        /*0c02*/ 	.byte	0xff
	.zero		1


	//   ....[177]....
        /*0c04*/ 	.word	0x00008bc0
        /*0c08*/ 	.word	0x00000000
        /*0c0c*/ 	.word	0x00000000
        /*0c10*/ 	.short	0x010a
        /*0c12*/ 	.byte	0xff
	.zero		1


	//   ....[178]....
        /*0c14*/ 	.word	0x00008c20
        /*0c18*/ 	.word	0x00000000
        /*0c1c*/ 	.word	0x00000000
        /*0c20*/ 	.short	0x010a
        /*0c22*/ 	.byte	0xff
	.zero		1


	//   ....[179]....
        /*0c24*/ 	.word	0x00008c80
        /*0c28*/ 	.word	0x00000000
        /*0c2c*/ 	.word	0x00000000
        /*0c30*/ 	.short	0x010a
        /*0c32*/ 	.byte	0xff
	.zero		1


	//   ....[180]....
        /*0c34*/ 	.word	0x00008ce0
        /*0c38*/ 	.word	0x00000000
        /*0c3c*/ 	.word	0x00000000
        /*0c40*/ 	.short	0x010a
        /*0c42*/ 	.byte	0xff
	.zero		1


	//   ....[181]....
        /*0c44*/ 	.word	0x00008d40
        /*0c48*/ 	.word	0x00000000
        /*0c4c*/ 	.word	0x00000000
        /*0c50*/ 	.short	0x010a
        /*0c52*/ 	.byte	0xff
	.zero		1


	//   ....[182]....
        /*0c54*/ 	.word	0x00008da0
        /*0c58*/ 	.word	0x00000000
        /*0c5c*/ 	.word	0x00000000
        /*0c60*/ 	.short	0x010a
        /*0c62*/ 	.byte	0xff
	.zero		1


	//   ....[183]....
        /*0c64*/ 	.word	0x00008e00
        /*0c68*/ 	.word	0x00000000
        /*0c6c*/ 	.word	0x00000000
        /*0c70*/ 	.short	0x010a
        /*0c72*/ 	.byte	0xff
	.zero		1


	//   ....[184]....
        /*0c74*/ 	.word	0x00008e60
        /*0c78*/ 	.word	0x00000000
        /*0c7c*/ 	.word	0x00000000
        /*0c80*/ 	.short	0x010a
        /*0c82*/ 	.byte	0xff
	.zero		1


	//   ....[185]....
        /*0c84*/ 	.word	0x00008eb0
        /*0c88*/ 	.word	0x00000002
        /*0c8c*/ 	.word	0x00000240
        /*0c90*/ 	.short	0x010a
        /*0c92*/ 	.byte	0xff
	.zero		1


	//   ....[186]....
        /*0c94*/ 	.word	0x00008f10
        /*0c98*/ 	.word	0x00000002
        /*0c9c*/ 	.word	0x000001f0
        /*0ca0*/ 	.short	0x010a
        /*0ca2*/ 	.byte	0xff
	.zero		1


	//   ....[187]....
        /*0ca4*/ 	.word	0x00008f60
        /*0ca8*/ 	.word	0x00000002
        /*0cac*/ 	.word	0x000001e0
        /*0cb0*/ 	.short	0x010a
        /*0cb2*/ 	.byte	0xff
	.zero		1


	//   ....[188]....
        /*0cb4*/ 	.word	0x00008fc0
        /*0cb8*/ 	.word	0x00000000
        /*0cbc*/ 	.word	0x000001f0
        /*0cc0*/ 	.short	0x010a
        /*0cc2*/ 	.byte	0xff
	.zero		1


	//   ....[189]....
        /*0cc4*/ 	.word	0x00009010
        /*0cc8*/ 	.word	0x00000000
        /*0ccc*/ 	.word	0x000001e0
        /*0cd0*/ 	.short	0x010a
        /*0cd2*/ 	.byte	0xff
	.zero		1


	//   ....[190]....
        /*0cd4*/ 	.word	0x00009070
        /*0cd8*/ 	.word	0x00000002
        /*0cdc*/ 	.word	0x00000220
        /*0ce0*/ 	.short	0x010a
        /*0ce2*/ 	.byte	0xff
	.zero		1


	//   ....[191]....
        /*0ce4*/ 	.word	0x000090d0
        /*0ce8*/ 	.word	0x00000000
        /*0cec*/ 	.word	0x00000000
        /*0cf0*/ 	.short	0x010a
        /*0cf2*/ 	.byte	0xff
	.zero		1


	//   ....[192]....
        /*0cf4*/ 	.word	0x00009130
        /*0cf8*/ 	.word	0x00000000
        /*0cfc*/ 	.word	0x00000000
        /*0d00*/ 	.short	0x010a
        /*0d02*/ 	.byte	0xff
	.zero		1


	//   ....[193]....
        /*0d04*/ 	.word	0x00009190
        /*0d08*/ 	.word	0x00000000
        /*0d0c*/ 	.word	0x00000000
        /*0d10*/ 	.short	0x010a
        /*0d12*/ 	.byte	0xff
	.zero		1


	//   ....[194]....
        /*0d14*/ 	.word	0x000091f0
        /*0d18*/ 	.word	0x00000000
        /*0d1c*/ 	.word	0x00000000
        /*0d20*/ 	.short	0x010a
        /*0d22*/ 	.byte	0xff
	.zero		1


	//   ....[195]....
        /*0d24*/ 	.word	0x00009250
        /*0d28*/ 	.word	0x00000000
        /*0d2c*/ 	.word	0x00000000
        /*0d30*/ 	.short	0x010a
        /*0d32*/ 	.byte	0xff
	.zero		1


	//   ....[196]....
        /*0d34*/ 	.word	0x000092a0
        /*0d38*/ 	.word	0x0000000c
        /*0d3c*/ 	.word	0x000001e0
        /*0d40*/ 	.short	0x010a
        /*0d42*/ 	.byte	0xff
	.zero		1


	//   ....[197]....
        /*0d44*/ 	.word	0x00009300
        /*0d48*/ 	.word	0x00000000
        /*0d4c*/ 	.word	0x000001d8
        /*0d50*/ 	.short	0x010a
        /*0d52*/ 	.byte	0xff
	.zero		1


	//   ....[198]....
        /*0d54*/ 	.word	0x00009360
        /*0d58*/ 	.word	0x00000000
        /*0d5c*/ 	.word	0x000001b8
        /*0d60*/ 	.short	0x010a
        /*0d62*/ 	.byte	0xff
	.zero		1


	//   ....[199]....
        /*0d64*/ 	.word	0x000093c0
        /*0d68*/ 	.word	0x00000006
        /*0d6c*/ 	.word	0x000001b8
        /*0d70*/ 	.short	0x010a
        /*0d72*/ 	.byte	0xff
	.zero		1


	//   ....[200]....
        /*0d74*/ 	.word	0x00009420
        /*0d78*/ 	.word	0x00000000
        /*0d7c*/ 	.word	0x00000000
        /*0d80*/ 	.short	0x010a
        /*0d82*/ 	.byte	0xff
	.zero		1


	//   ....[201]....
        /*0d84*/ 	.word	0x00009480
        /*0d88*/ 	.word	0x00000000
        /*0d8c*/ 	.word	0x00000000
        /*0d90*/ 	.short	0x010a
        /*0d92*/ 	.byte	0xff
	.zero		1


	//   ....[202]....
        /*0d94*/ 	.word	0x000094d0
        /*0d98*/ 	.word	0x00000000
        /*0d9c*/ 	.word	0x000001e0
        /*0da0*/ 	.short	0x010a
        /*0da2*/ 	.byte	0xff
	.zero		1


	//   ....[203]....
        /*0da4*/ 	.word	0x00009520
        /*0da8*/ 	.word	0x00000002
        /*0dac*/ 	.word	0x000001a0
        /*0db0*/ 	.short	0x010a
        /*0db2*/ 	.byte	0xff
	.zero		1


	//   ....[204]....
        /*0db4*/ 	.word	0x00009570
        /*0db8*/ 	.word	0x0000001b
        /*0dbc*/ 	.word	0x00000200
        /*0dc0*/ 	.short	0x010a
        /*0dc2*/ 	.byte	0xff
	.zero		1


	//   ....[205]....
        /*0dc4*/ 	.word	0x000095c0
        /*0dc8*/ 	.word	0x00000002
        /*0dcc*/ 	.word	0x000001a0
        /*0dd0*/ 	.short	0x010a
        /*0dd2*/ 	.byte	0xff
	.zero		1


	//----- nvinfo : EIATTR_NUM_MBARRIERS
	.align		4
.L_47:
        /*0dd4*/ 	.byte	0x03, 0x38
        /*0dd6*/ 	.short	0x004c


	//----- nvinfo : EIATTR_EXIT_INSTR_OFFSETS
	.align		4
        /*0dd8*/ 	.byte	0x04, 0x1c
        /*0dda*/ 	.short	(.L_49 - .L_48)


	//   ....[0]....
.L_48:
        /*0ddc*/ 	.word	0x00003900


	//   ....[1]....
        /*0de0*/ 	.word	0x00003df0


	//   ....[2]....
        /*0de4*/ 	.word	0x00003e50


	//   ....[3]....
        /*0de8*/ 	.word	0x00004ce0


	//   ....[4]....
        /*0dec*/ 	.word	0x00005cb0


	//   ....[5]....
        /*0df0*/ 	.word	0x00005cf0


	//   ....[6]....
        /*0df4*/ 	.word	0x000082c0


	//   ....[7]....
        /*0df8*/ 	.word	0x00008340


	//   ....[8]....
        /*0dfc*/ 	.word	0x00008370


	//   ....[9]....
        /*0e00*/ 	.word	0x000083e0


	//----- nvinfo : EIATTR_MAX_THREADS
	.align		4
.L_49:
        /*0e04*/ 	.byte	0x04, 0x05
        /*0e06*/ 	.short	(.L_51 - .L_50)
.L_50:
        /*0e08*/ 	.word	0x00000100
        /*0e0c*/ 	.word	0x00000001
        /*0e10*/ 	.word	0x00000001


	//----- nvinfo : EIATTR_CRS_STACK_SIZE
	.align		4
.L_51:
        /*0e14*/ 	.byte	0x04, 0x1e
        /*0e16*/ 	.short	(.L_53 - .L_52)
.L_52:
        /*0e18*/ 	.word	0x00000000


	//----- nvinfo : EIATTR_CBANK_PARAM_SIZE
	.align		4
.L_53:
        /*0e1c*/ 	.byte	0x03, 0x19
        /*0e1e*/ 	.short	0x0800


	//----- nvinfo : EIATTR_PARAM_CBANK
	.align		4
        /*0e20*/ 	.byte	0x04, 0x0a
        /*0e22*/ 	.short	(.L_55 - .L_54)
	.align		4
.L_54:
        /*0e24*/ 	.word	index@(.nv.constant0._ZN7cutlass13device_kernelINS_4gemm6kernel13GemmUniversalIN4cute5tupleIJiiiiEEENS1_10collective13CollectiveMmaINS1_35MainloopSm100TmaUmmaWarpSpecializedILi26ELi2ELi4ENS5_IJNS4_1CILi1EEENSA_ILi4EEESB_EEEEENS5_IJNSA_ILi64EEESF_NSA_ILi32EEEEEENS_10bfloat16_tENS5_IJlSB_lEEESI_SJ_NS4_8TiledMMAINS4_8MMA_AtomIJNS4_20SM100_MMA_F16BF16_SSISI_SI_fLi64ELi64ELNS4_4UMMA5MajorE0ELSO_0ELNSN_7ScaleInE0ELSP_0EEEEEENS4_6LayoutINS5_IJSB_SB_SB_EEENS5_IJNSA_ILi0EEESU_SU_EEEEENS5_IJNS4_10UnderscoreESX_SX_EEEEENS4_23SM90_TMA_LOAD_MULTICASTENS4_14ComposedLayoutINS4_7SwizzleILi2ELi4ELi3EEENS4_18smem_ptr_flag_bitsILi16EEENSS_INS5_IJNSA_ILi8EEESG_EEENS5_IJSG_SB_EEEEEEEvNS4_8identityENS4_13SM90_TMA_LOADES1A_vS1B_EENS_8epilogue10collective18CollectiveEpilogueINS1E_23Sm100TmaWarpSpecializedILi3ELi2ELi16ELb1ELb0EEEJSH_NS5_IJNSS_ISF_SB_EENSS_ISG_SB_EEEEESI_SJ_SI_SJ_NS1E_6fusion15FusionCallbacksIS1I_NS1M_17LinearCombinationISI_fSI_fLNS_15FloatRoundStyleE2EEESH_S1L_JEEENS4_5SM1004TMEM4LOAD26SM100_TMEM_LOAD_16dp256b4xES1C_S1A_NS4_17SM75_U32x4_LDSM_NENS4_14SM90_TMA_STOREES1A_NS4_17SM90_U32x4_STSM_NENS4_39AutoVectorizingCopyWithAssumedAlignmentILi128EEEEEEvvEEEEvNT_6ParamsE)
        /*0e28*/ 	.short	0x0380
        /*0e2a*/ 	.short	0x0800


	//----- nvinfo : EIATTR_SW_WAR
	.align		4
.L_55:
        /*0e2c*/ 	.byte	0x04, 0x36
        /*0e2e*/ 	.short	(.L_57 - .L_56)
.L_56:
        /*0e30*/ 	.word	0x00000008
.L_57:


//--------------------- .nv.callgraph             --------------------------
	.section	.nv.callgraph,"",@"SHT_CUDA_CALLGRAPH"
	.align	4
	.sectionentsize	8
	.align		4
        /*0000*/ 	.word	0x00000000
	.align		4
        /*0004*/ 	.word	0xffffffff
	.align		4
        /*0008*/ 	.word	index@(_ZN7cutlass13device_kernelINS_4gemm6kernel13GemmUniversalIN4cute5tupleIJiiiiEEENS1_10collective13CollectiveMmaINS1_35MainloopSm100TmaUmmaWarpSpecializedILi26ELi2ELi4ENS5_IJNS4_1CILi1EEENSA_ILi4EEESB_EEEEENS5_IJNSA_ILi64EEESF_NSA_ILi32EEEEEENS_10bfloat16_tENS5_IJlSB_lEEESI_SJ_NS4_8TiledMMAINS4_8MMA_AtomIJNS4_20SM100_MMA_F16BF16_SSISI_SI_fLi64ELi64ELNS4_4UMMA5MajorE0ELSO_0ELNSN_7ScaleInE0ELSP_0EEEEEENS4_6LayoutINS5_IJSB_SB_SB_EEENS5_IJNSA_ILi0EEESU_SU_EEEEENS5_IJNS4_10UnderscoreESX_SX_EEEEENS4_23SM90_TMA_LOAD_MULTICASTENS4_14ComposedLayoutINS4_7SwizzleILi2ELi4ELi3EEENS4_18smem_ptr_flag_bitsILi16EEENSS_INS5_IJNSA_ILi8EEESG_EEENS5_IJSG_SB_EEEEEEEvNS4_8identityENS4_13SM90_TMA_LOADES1A_vS1B_EENS_8epilogue10collective18CollectiveEpilogueINS1E_23Sm100TmaWarpSpecializedILi3ELi2ELi16ELb1ELb0EEEJSH_NS5_IJNSS_ISF_SB_EENSS_ISG_SB_EEEEESI_SJ_SI_SJ_NS1E_6fusion15FusionCallbacksIS1I_NS1M_17LinearCombinationISI_fSI_fLNS_15FloatRoundStyleE2EEESH_S1L_JEEENS4_5SM1004TMEM4LOAD26SM100_TMEM_LOAD_16dp256b4xES1C_S1A_NS4_17SM75_U32x4_LDSM_NENS4_14SM90_TMA_STOREES1A_NS4_17SM90_U32x4_STSM_NENS4_39AutoVectorizingCopyWithAssumedAlignmentILi128EEEEEEvvEEEEvNT_6ParamsE)
	.align		4
        /*000c*/ 	.word	index@(__assertfail)
	.align		4
        /*0010*/ 	.word	0x00000000
	.align		4
        /*0014*/ 	.word	0xfffffffe
	.align		4
        /*0018*/ 	.word	0x00000000
	.align		4
        /*001c*/ 	.word	0xfffffffd
	.align		4
        /*0020*/ 	.word	0x00000000
	.align		4
        /*0024*/ 	.word	0xfffffffc


//--------------------- .nv.constant4             --------------------------
	.section	.nv.constant4,"a",@progbits
	.align	8
	.align		8
.nv.constant4:
        /*0000*/ 	.dword	__assertfail
	.align		8
        /*0008*/ 	.dword	__unnamed_1
	.align		8
        /*0010*/ 	.dword	__unnamed_2
	.align		8
        /*0018*/ 	.dword	_ZN40_INTERNAL_ee34dbe8_4_k_cu_bdcf7f6f_230484cuda3std3__45__cpo5beginE
	.align		8
        /*0020*/ 	.dword	_ZN40_INTERNAL_ee34dbe8_4_k_cu_bdcf7f6f_230484cuda3std3__45__cpo3endE
	.align		8
        /*0028*/ 	.dword	_ZN40_INTERNAL_ee34dbe8_4_k_cu_bdcf7f6f_230484cuda3std3__45__cpo6cbeginE
	.align		8
        /*0030*/ 	.dword	_ZN40_INTERNAL_ee34dbe8_4_k_cu_bdcf7f6f_230484cuda3std3__45__cpo4cendE
	.align		8
        /*0038*/ 	.dword	_ZN40_INTERNAL_ee34dbe8_4_k_cu_bdcf7f6f_230484cuda3std3__442_GLOBAL__N__ee34dbe8_4_k_cu_bdcf7f6f_230486ignoreE
	.align		8
        /*0040*/ 	.dword	_ZN40_INTERNAL_ee34dbe8_4_k_cu_bdcf7f6f_230484cuda3std3__419piecewise_constructE
	.align		8
        /*0048*/ 	.dword	_ZN40_INTERNAL_ee34dbe8_4_k_cu_bdcf7f6f_230484cuda3std3__48in_placeE
	.align		8
        /*0050*/ 	.dword	_ZN40_INTERNAL_ee34dbe8_4_k_cu_bdcf7f6f_230484cuda3std6ranges3__45__cpo4swapE
	.align		8
        /*0058*/ 	.dword	_ZN40_INTERNAL_ee34dbe8_4_k_cu_bdcf7f6f_230484cuda3std6ranges3__45__cpo9iter_moveE
	.align		8
        /*0060*/ 	.dword	_ZN40_INTERNAL_ee34dbe8_4_k_cu_bdcf7f6f_230484cute7productE
	.align		8
        /*0068*/ 	.dword	_ZN40_INTERNAL_ee34dbe8_4_k_cu_bdcf7f6f_230484cute1_E
	.align		8
        /*0070*/ 	.dword	$str$25
	.align		8
        /*0078*/ 	.dword	$str$26
	.align		8
        /*0080*/ 	.dword	$str$27
	.align		8
        /*0088*/ 	.dword	$str$28


//--------------------- .text._ZN7cutlass13device_kernelINS_4gemm6kernel13GemmUniversalIN4cute5tupleIJiiiiEEENS1_10collective13CollectiveMmaINS1_35MainloopSm100TmaUmmaWarpSpecializedILi26ELi2ELi4ENS5_IJNS4_1CILi1EEENSA_ILi4EEESB_EEEEENS5_IJNSA_ILi64EEESF_NSA_ILi32EEEEEENS_10bfloat16_tENS5_IJlSB_lEEESI_SJ_NS4_8TiledMMAINS4_8MMA_AtomIJNS4_20SM100_MMA_F16BF16_SSISI_SI_fLi64ELi64ELNS4_4UMMA5MajorE0ELSO_0ELNSN_7ScaleInE0ELSP_0EEEEEENS4_6LayoutINS5_IJSB_SB_SB_EEENS5_IJNSA_ILi0EEESU_SU_EEEEENS5_IJNS4_10UnderscoreESX_SX_EEEEENS4_23SM90_TMA_LOAD_MULTICASTENS4_14ComposedLayoutINS4_7SwizzleILi2ELi4ELi3EEENS4_18smem_ptr_flag_bitsILi16EEENSS_INS5_IJNSA_ILi8EEESG_EEENS5_IJSG_SB_EEEEEEEvNS4_8identityENS4_13SM90_TMA_LOADES1A_vS1B_EENS_8epilogue10collective18CollectiveEpilogueINS1E_23Sm100TmaWarpSpecializedILi3ELi2ELi16ELb1ELb0EEEJSH_NS5_IJNSS_ISF_SB_EENSS_ISG_SB_EEEEESI_SJ_SI_SJ_NS1E_6fusion15FusionCallbacksIS1I_NS1M_17LinearCombinationISI_fSI_fLNS_15FloatRoundStyleE2EEESH_S1L_JEEENS4_5SM1004TMEM4LOAD26SM100_TMEM_LOAD_16dp256b4xES1C_S1A_NS4_17SM75_U32x4_LDSM_NENS4_14SM90_TMA_STOREES1A_NS4_17SM90_U32x4_STSM_NENS4_39AutoVectorizingCopyWithAssumedAlignmentILi128EEEEEEvvEEEEvNT_6ParamsE --------------------------
	.section	.text._ZN7cutlass13device_kernelINS_4gemm6kernel13GemmUniversalIN4cute5tupleIJiiiiEEENS1_10collective13CollectiveMmaINS1_35MainloopSm100TmaUmmaWarpSpecializedILi26ELi2ELi4ENS5_IJNS4_1CILi1EEENSA_ILi4EEESB_EEEEENS5_IJNSA_ILi64EEESF_NSA_ILi32EEEEEENS_10bfloat16_tENS5_IJlSB_lEEESI_SJ_NS4_8TiledMMAINS4_8MMA_AtomIJNS4_20SM100_MMA_F16BF16_SSISI_SI_fLi64ELi64ELNS4_4UMMA5MajorE0ELSO_0ELNSN_7ScaleInE0ELSP_0EEEEEENS4_6LayoutINS5_IJSB_SB_SB_EEENS5_IJNSA_ILi0EEESU_SU_EEEEENS5_IJNS4_10UnderscoreESX_SX_EEEEENS4_23SM90_TMA_LOAD_MULTICASTENS4_14ComposedLayoutINS4_7SwizzleILi2ELi4ELi3EEENS4_18smem_ptr_flag_bitsILi16EEENSS_INS5_IJNSA_ILi8EEESG_EEENS5_IJSG_SB_EEEEEEEvNS4_8identityENS4_13SM90_TMA_LOADES1A_vS1B_EENS_8epilogue10collective18CollectiveEpilogueINS1E_23Sm100TmaWarpSpecializedILi3ELi2ELi16ELb1ELb0EEEJSH_NS5_IJNSS_ISF_SB_EENSS_ISG_SB_EEEEESI_SJ_SI_SJ_NS1E_6fusion15FusionCallbacksIS1I_NS1M_17LinearCombinationISI_fSI_fLNS_15FloatRoundStyleE2EEESH_S1L_JEEENS4_5SM1004TMEM4LOAD26SM100_TMEM_LOAD_16dp256b4xES1C_S1A_NS4_17SM75_U32x4_LDSM_NENS4_14SM90_TMA_STOREES1A_NS4_17SM90_U32x4_STSM_NENS4_39AutoVectorizingCopyWithAssumedAlignmentILi128EEEEEEvvEEEEvNT_6ParamsE,"ax",@progbits
	.align	128
.text._ZN7cutlass13device_kernelINS_4gemm6kernel13GemmUniversalIN4cute5tupleIJiiiiEEENS1_10collective13CollectiveMmaINS1_35MainloopSm100TmaUmmaWarpSpecializedILi26ELi2ELi4ENS5_IJNS4_1CILi1EEENSA_ILi4EEESB_EEEEENS5_IJNSA_ILi64EEESF_NSA_ILi32EEEEEENS_10bfloat16_tENS5_IJlSB_lEEESI_SJ_NS4_8TiledMMAINS4_8MMA_AtomIJNS4_20SM100_MMA_F16BF16_SSISI_SI_fLi64ELi64ELNS4_4UMMA5MajorE0ELSO_0ELNSN_7ScaleInE0ELSP_0EEEEEENS4_6LayoutINS5_IJSB_SB_SB_EEENS5_IJNSA_ILi0EEESU_SU_EEEEENS5_IJNS4_10UnderscoreESX_SX_EEEEENS4_23SM90_TMA_LOAD_MULTICASTENS4_14ComposedLayoutINS4_7SwizzleILi2ELi4ELi3EEENS4_18smem_ptr_flag_bitsILi16EEENSS_INS5_IJNSA_ILi8EEESG_EEENS5_IJSG_SB_EEEEEEEvNS4_8identityENS4_13SM90_TMA_LOADES1A_vS1B_EENS_8epilogue10collective18CollectiveEpilogueINS1E_23Sm100TmaWarpSpecializedILi3ELi2ELi16ELb1ELb0EEEJSH_NS5_IJNSS_ISF_SB_EENSS_ISG_SB_EEEEESI_SJ_SI_SJ_NS1E_6fusion15FusionCallbacksIS1I_NS1M_17LinearCombinationISI_fSI_fLNS_15FloatRoundStyleE2EEESH_S1L_JEEENS4_5SM1004TMEM4LOAD26SM100_TMEM_LOAD_16dp256b4xES1C_S1A_NS4_17SM75_U32x4_LDSM_NENS4_14SM90_TMA_STOREES1A_NS4_17SM90_U32x4_STSM_NENS4_39AutoVectorizingCopyWithAssumedAlignmentILi128EEEEEEvvEEEEvNT_6ParamsE:
        .type           _ZN7cutlass13device_kernelINS_4gemm6kernel13GemmUniversalIN4cute5tupleIJiiiiEEENS1_10collective13CollectiveMmaINS1_35MainloopSm100TmaUmmaWarpSpecializedILi26ELi2ELi4ENS5_IJNS4_1CILi1EEENSA_ILi4EEESB_EEEEENS5_IJNSA_ILi64EEESF_NSA_ILi32EEEEEENS_10bfloat16_tENS5_IJlSB_lEEESI_SJ_NS4_8TiledMMAINS4_8MMA_AtomIJNS4_20SM100_MMA_F16BF16_SSISI_SI_fLi64ELi64ELNS4_4UMMA5MajorE0ELSO_0ELNSN_7ScaleInE0ELSP_0EEEEEENS4_6LayoutINS5_IJSB_SB_SB_EEENS5_IJNSA_ILi0EEESU_SU_EEEEENS5_IJNS4_10UnderscoreESX_SX_EEEEENS4_23SM90_TMA_LOAD_MULTICASTENS4_14ComposedLayoutINS4_7SwizzleILi2ELi4ELi3EEENS4_18smem_ptr_flag_bitsILi16EEENSS_INS5_IJNSA_ILi8EEESG_EEENS5_IJSG_SB_EEEEEEEvNS4_8identityENS4_13SM90_TMA_LOADES1A_vS1B_EENS_8epilogue10collective18CollectiveEpilogueINS1E_23Sm100TmaWarpSpecializedILi3ELi2ELi16ELb1ELb0EEEJSH_NS5_IJNSS_ISF_SB_EENSS_ISG_SB_EEEEESI_SJ_SI_SJ_NS1E_6fusion15FusionCallbacksIS1I_NS1M_17LinearCombinationISI_fSI_fLNS_15FloatRoundStyleE2EEESH_S1L_JEEENS4_5SM1004TMEM4LOAD26SM100_TMEM_LOAD_16dp256b4xES1C_S1A_NS4_17SM75_U32x4_LDSM_NENS4_14SM90_TMA_STOREES1A_NS4_17SM90_U32x4_STSM_NENS4_39AutoVectorizingCopyWithAssumedAlignmentILi128EEEEEEvvEEEEvNT_6ParamsE,@function
        .size           _ZN7cutlass13device_kernelINS_4gemm6kernel13GemmUniversalIN4cute5tupleIJiiiiEEENS1_10collective13CollectiveMmaINS1_35MainloopSm100TmaUmmaWarpSpecializedILi26ELi2ELi4ENS5_IJNS4_1CILi1EEENSA_ILi4EEESB_EEEEENS5_IJNSA_ILi64EEESF_NSA_ILi32EEEEEENS_10bfloat16_tENS5_IJlSB_lEEESI_SJ_NS4_8TiledMMAINS4_8MMA_AtomIJNS4_20SM100_MMA_F16BF16_SSISI_SI_fLi64ELi64ELNS4_4UMMA5MajorE0ELSO_0ELNSN_7ScaleInE0ELSP_0EEEEEENS4_6LayoutINS5_IJSB_SB_SB_EEENS5_IJNSA_ILi0EEESU_SU_EEEEENS5_IJNS4_10UnderscoreESX_SX_EEEEENS4_23SM90_TMA_LOAD_MULTICASTENS4_14ComposedLayoutINS4_7SwizzleILi2ELi4ELi3EEENS4_18smem_ptr_flag_bitsILi16EEENSS_INS5_IJNSA_ILi8EEESG_EEENS5_IJSG_SB_EEEEEEEvNS4_8identityENS4_13SM90_TMA_LOADES1A_vS1B_EENS_8epilogue10collective18CollectiveEpilogueINS1E_23Sm100TmaWarpSpecializedILi3ELi2ELi16ELb1ELb0EEEJSH_NS5_IJNSS_ISF_SB_EENSS_ISG_SB_EEEEESI_SJ_SI_SJ_NS1E_6fusion15FusionCallbacksIS1I_NS1M_17LinearCombinationISI_fSI_fLNS_15FloatRoundStyleE2EEESH_S1L_JEEENS4_5SM1004TMEM4LOAD26SM100_TMEM_LOAD_16dp256b4xES1C_S1A_NS4_17SM75_U32x4_LDSM_NENS4_14SM90_TMA_STOREES1A_NS4_17SM90_U32x4_STSM_NENS4_39AutoVectorizingCopyWithAssumedAlignmentILi128EEEEEEvvEEEEvNT_6ParamsE,(.L_x_228 - _ZN7cutlass13device_kernelINS_4gemm6kernel13GemmUniversalIN4cute5tupleIJiiiiEEENS1_10collective13CollectiveMmaINS1_35MainloopSm100TmaUmmaWarpSpecializedILi26ELi2ELi4ENS5_IJNS4_1CILi1EEENSA_ILi4EEESB_EEEEENS5_IJNSA_ILi64EEESF_NSA_ILi32EEEEEENS_10bfloat16_tENS5_IJlSB_lEEESI_SJ_NS4_8TiledMMAINS4_8MMA_AtomIJNS4_20SM100_MMA_F16BF16_SSISI_SI_fLi64ELi64ELNS4_4UMMA5MajorE0ELSO_0ELNSN_7ScaleInE0ELSP_0EEEEEENS4_6LayoutINS5_IJSB_SB_SB_EEENS5_IJNSA_ILi0EEESU_SU_EEEEENS5_IJNS4_10UnderscoreESX_SX_EEEEENS4_23SM90_TMA_LOAD_MULTICASTENS4_14ComposedLayoutINS4_7SwizzleILi2ELi4ELi3EEENS4_18smem_ptr_flag_bitsILi16EEENSS_INS5_IJNSA_ILi8EEESG_EEENS5_IJSG_SB_EEEEEEEvNS4_8identityENS4_13SM90_TMA_LOADES1A_vS1B_EENS_8epilogue10collective18CollectiveEpilogueINS1E_23Sm100TmaWarpSpecializedILi3ELi2ELi16ELb1ELb0EEEJSH_NS5_IJNSS_ISF_SB_EENSS_ISG_SB_EEEEESI_SJ_SI_SJ_NS1E_6fusion15FusionCallbacksIS1I_NS1M_17LinearCombinationISI_fSI_fLNS_15FloatRoundStyleE2EEESH_S1L_JEEENS4_5SM1004TMEM4LOAD26SM100_TMEM_LOAD_16dp256b4xES1C_S1A_NS4_17SM75_U32x4_LDSM_NENS4_14SM90_TMA_STOREES1A_NS4_17SM90_U32x4_STSM_NENS4_39AutoVectorizingCopyWithAssumedAlignmentILi128EEEEEEvvEEEEvNT_6ParamsE)
        .other          _ZN7cutlass13device_kernelINS_4gemm6kernel13GemmUniversalIN4cute5tupleIJiiiiEEENS1_10collective13CollectiveMmaINS1_35MainloopSm100TmaUmmaWarpSpecializedILi26ELi2ELi4ENS5_IJNS4_1CILi1EEENSA_ILi4EEESB_EEEEENS5_IJNSA_ILi64EEESF_NSA_ILi32EEEEEENS_10bfloat16_tENS5_IJlSB_lEEESI_SJ_NS4_8TiledMMAINS4_8MMA_AtomIJNS4_20SM100_MMA_F16BF16_SSISI_SI_fLi64ELi64ELNS4_4UMMA5MajorE0ELSO_0ELNSN_7ScaleInE0ELSP_0EEEEEENS4_6LayoutINS5_IJSB_SB_SB_EEENS5_IJNSA_ILi0EEESU_SU_EEEEENS5_IJNS4_10UnderscoreESX_SX_EEEEENS4_23SM90_TMA_LOAD_MULTICASTENS4_14ComposedLayoutINS4_7SwizzleILi2ELi4ELi3EEENS4_18smem_ptr_flag_bitsILi16EEENSS_INS5_IJNSA_ILi8EEESG_EEENS5_IJSG_SB_EEEEEEEvNS4_8identityENS4_13SM90_TMA_LOADES1A_vS1B_EENS_8epilogue10collective18CollectiveEpilogueINS1E_23Sm100TmaWarpSpecializedILi3ELi2ELi16ELb1ELb0EEEJSH_NS5_IJNSS_ISF_SB_EENSS_ISG_SB_EEEEESI_SJ_SI_SJ_NS1E_6fusion15FusionCallbacksIS1I_NS1M_17LinearCombinationISI_fSI_fLNS_15FloatRoundStyleE2EEESH_S1L_JEEENS4_5SM1004TMEM4LOAD26SM100_TMEM_LOAD_16dp256b4xES1C_S1A_NS4_17SM75_U32x4_LDSM_NENS4_14SM90_TMA_STOREES1A_NS4_17SM90_U32x4_STSM_NENS4_39AutoVectorizingCopyWithAssumedAlignmentILi128EEEEEEvvEEEEvNT_6ParamsE,@"STO_CUDA_ENTRY STV_DEFAULT"
_ZN7cutlass13device_kernelINS_4gemm6kernel13GemmUniversalIN4cute5tupleIJiiiiEEENS1_10collective13CollectiveMmaINS1_35MainloopSm100TmaUmmaWarpSpecializedILi26ELi2ELi4ENS5_IJNS4_1CILi1EEENSA_ILi4EEESB_EEEEENS5_IJNSA_ILi64EEESF_NSA_ILi32EEEEEENS_10bfloat16_tENS5_IJlSB_lEEESI_SJ_NS4_8TiledMMAINS4_8MMA_AtomIJNS4_20SM100_MMA_F16BF16_SSISI_SI_fLi64ELi64ELNS4_4UMMA5MajorE0ELSO_0ELNSN_7ScaleInE0ELSP_0EEEEEENS4_6LayoutINS5_IJSB_SB_SB_EEENS5_IJNSA_ILi0EEESU_SU_EEEEENS5_IJNS4_10UnderscoreESX_SX_EEEEENS4_23SM90_TMA_LOAD_MULTICASTENS4_14ComposedLayoutINS4_7SwizzleILi2ELi4ELi3EEENS4_18smem_ptr_flag_bitsILi16EEENSS_INS5_IJNSA_ILi8EEESG_EEENS5_IJSG_SB_EEEEEEEvNS4_8identityENS4_13SM90_TMA_LOADES1A_vS1B_EENS_8epilogue10collective18CollectiveEpilogueINS1E_23Sm100TmaWarpSpecializedILi3ELi2ELi16ELb1ELb0EEEJSH_NS5_IJNSS_ISF_SB_EENSS_ISG_SB_EEEEESI_SJ_SI_SJ_NS1E_6fusion15FusionCallbacksIS1I_NS1M_17LinearCombinationISI_fSI_fLNS_15FloatRoundStyleE2EEESH_S1L_JEEENS4_5SM1004TMEM4LOAD26SM100_TMEM_LOAD_16dp256b4xES1C_S1A_NS4_17SM75_U32x4_LDSM_NENS4_14SM90_TMA_STOREES1A_NS4_17SM90_U32x4_STSM_NENS4_39AutoVectorizingCopyWithAssumedAlignmentILi128EEEEEEvvEEEEvNT_6ParamsE:
[----:B------:R-:W1:Y:S01]  /*0000*/  LDC R1, c[0x0][0x37c] ;  /* 0x0000df00ff017b82 */ /* 0x000e620000000800 */
[----:B------:R-:W2:Y:S01]  /*0010*/  S2R R55, SR_TID.X ;  /* 0x0000000000377919 */ /* 0x000ea20000002100 */
[----:B------:R-:W3:Y:S01]  /*0020*/  LDCU.64 UR8, c[0x0][0x890] ;  /* 0x00011200ff0877ac */ /* 0x000ee20008000a00 */
[----:B------:R-:W-:Y:S02]  /*0030*/  PRMT R45, RZ, 0x7610, R45 ;  /* 0x00007610ff2d7816 */ /* 0x000fe4000000002d */
[----:B------:R-:W-:Y:S01]  /*0040*/  ELECT P3, URZ, PT ;  /* 0x0000000000ff782f */ /* 0x000fe20003860000 */
[----:B---3--:R-:W-:-:S04]  /*0050*/  UISETP.NE.U32.AND UP0, UPT, UR8, URZ, UPT ;  /* 0x000000ff0800728c */ /* 0x008fc8000bf05070 */
[----:B------:R-:W-:Y:S01]  /*0060*/  UISETP.NE.AND.EX UP0, UPT, UR9, URZ, UPT, UP0 ;  /* 0x000000ff0900728c */ /* 0x000fe2000bf05300 */
[----:B--2---:R-:W-:-:S05]  /*0070*/  SHF.R.U32.HI R46, RZ, 0x5, R55 ;  /* 0x00000005ff2e7819 */ /* 0x004fca0000011637 */
[----:B------:R-:W2:Y:S02]  /*0080*/  SHFL.IDX PT, R0, R46, RZ, 0x1f ;  /* 0x00001fff2e007589 */ /* 0x000ea400000e0000 */
[----:B--2---:R-:W-:Y:S01]  /*0090*/  R2UR UR22, R0 ;  /* 0x00000000001672ca */ /* 0x004fe200000e0000 */
[----:B-1----:R-:W-:-:S14]  /*00a0*/  BRA.U UP0, `(.L_x_0) ;  /* 0x0000000100307547 */ /* 0x002fdc000b800000 */
[----:B------:R-:W1:Y:S02]  /*00b0*/  LDCU.64 UR4, c[0x0][0x888] ;  /* 0x00011100ff0477ac */ /* 0x000e640008000a00 */
[----:B-1----:R-:W-:-:S04]  /*00c0*/  UISETP.NE.U32.AND UP0, UPT, UR4, URZ, UPT ;  /* 0x000000ff0400728c */ /* 0x002fc8000bf05070 */
[----:B------:R-:W-:-:S09]  /*00d0*/  UISETP.NE.AND.EX UP0, UPT, UR5, URZ, UPT, UP0 ;  /* 0x000000ff0500728c */ /* 0x000fd2000bf05300 */
[----:B------:R-:W-:Y:S05]  /*00e0*/  BRA.U !UP0, `(.L_x_1) ;  /* 0x0000000108147547 */ /* 0x000fea000b800000 */
[----:B------:R-:W1:Y:S01]  /*00f0*/  LDC.64 R26, c[0x0][0x888] ;  /* 0x00022200ff1a7b82 */ /* 0x000e620000000a00 */
[----:B------:R-:W1:Y:S02]  /*0100*/  LDCU.64 UR4, c[0x0][0x358] ;  /* 0x00006b00ff0477ac */ /* 0x000e640008000a00 */
[----:B-1----:R1:W5:Y:S01]  /*0110*/  LDG.E R26, desc[UR4][R26.64] ;  /* 0x000000041a1a7981 */ /* 0x002362000c1e1900 */
[----:B------:R-:W-:Y:S01]  /*0120*/  HFMA2 R45, -RZ, RZ, 0, 5.9604644775390625e-08 ;  /* 0x00000001ff2d7431 */ /* 0x000fe200000001ff */
[----:B------:R-:W-:Y:S05]  /*0130*/  BRA `(.L_x_0) ;  /* 0x00000000000c7947 */ /* 0x000fea0003800000 */
.L_x_1:
[----:B------:R-:W1:Y:S01]  /*0140*/  LDCU UR4, c[0x0][0x880] ;  /* 0x00011000ff0477ac */ /* 0x000e620008000800 */
[----:B------:R-:W-:Y:S01]  /*0150*/  HFMA2 R45, -RZ, RZ, 0, 5.9604644775390625e-08 ;  /* 0x00000001ff2d7431 */ /* 0x000fe200000001ff */
[----:B-1----:R-:W-:-:S07]  /*0160*/  MOV R26, UR4 ;  /* 0x00000004001a7c02 */ /* 0x002fce0008000f00 */
.L_x_0:
[----:B------:R-:W2:Y:S02]  /*0170*/  LDCU.64 UR4, c[0x0][0x8b0] ;  /* 0x00011600ff0477ac */ /* 0x000ea40008000a00 */
[----:B--2---:R-:W-:-:S04]  /*0180*/  UISETP.NE.U32.AND UP0, UPT, UR4, URZ, UPT ;  /* 0x000000ff0400728c */ /* 0x004fc8000bf05070 */
[----:B------:R-:W-:-:S09]  /*0190*/  UISETP.NE.AND.EX UP0, UPT, UR5, URZ, UPT, UP0 ;  /* 0x000000ff0500728c */ /* 0x000fd2000bf05300 */
[----:B------:R-:W-:Y:S05]  /*01a0*/  BRA.U UP0, `(.L_x_2) ;  /* 0x0000000100287547 */ /* 0x000fea000b800000 */
[----:B------:R-:W2:Y:S02]  /*01b0*/  LDCU.64 UR4, c[0x0][0x8a8] ;  /* 0x00011500ff0477ac */ /* 0x000ea40008000a00 */
[----:B--2---:R-:W-:-:S04]  /*01c0*/  UISETP.NE.U32.AND UP0, UPT, UR4, URZ, UPT ;  /* 0x000000ff0400728c */ /* 0x004fc8000bf05070 */
[----:B------:R-:W-:-:S09]  /*01d0*/  UISETP.NE.AND.EX UP0, UPT, UR5, URZ, UPT, UP0 ;  /* 0x000000ff0500728c */ /* 0x000fd2000bf05300 */
[----:B------:R-:W-:Y:S05]  /*01e0*/  BRA.U !UP0, `(.L_x_3) ;  /* 0x0000000108107547 */ /* 0x000fea000b800000 */
[----:B------:R-:W2:Y:S01]  /*01f0*/  LDC.64 R24, c[0x0][0x8a8] ;  /* 0x00022a00ff187b82 */ /* 0x000ea20000000a00 */
[----:B------:R-:W2:Y:S02]  /*0200*/  LDCU.64 UR4, c[0x0][0x358] ;  /* 0x00006b00ff0477ac */ /* 0x000ea40008000a00 */
[----:B--2---:R2:W5:Y:S01]  /*0210*/  LDG.E R24, desc[UR4][R24.64] ;  /* 0x0000000418187981 */ /* 0x004562000c1e1900 */
[----:B------:R-:W-:Y:S05]  /*0220*/  BRA `(.L_x_2) ;  /* 0x0000000000087947 */ /* 0x000fea0003800000 */
.L_x_3:
[----:B------:R-:W2:Y:S02]  /*0230*/  LDCU UR4, c[0x0][0x8a0] ;  /* 0x00011400ff0477ac */ /* 0x000ea40008000800 */
[----:B--2---:R-:W-:Y:S02]  /*0240*/  MOV R24, UR4 ;  /* 0x0000000400187c02 */ /* 0x004fe40008000f00 */
.L_x_2:
[----:B------:R-:W-:Y:S01]  /*0250*/  IMAD.U32 R0, RZ, RZ, UR22 ;  /* 0x00000016ff007e24 */ /* 0x000fe2000f8e00ff */
[----:B------:R-:W-:Y:S04]  /*0260*/  BSSY.RECONVERGENT B0, `(.L_x_4) ;  /* 0x000000c000007945 */ /* 0x000fe80003800200 */
[C---:B------:R-:W-:Y:S02]  /*0270*/  ISETP.NE.OR P1, PT, R0.reuse, 0x1, !P3 ;  /* 0x000000010000780c */ /* 0x040fe40005f25670 */
[----:B------:R-:W-:-:S11]  /*0280*/  ISETP.NE.OR P0, PT, R0, 0x3, !P3 ;  /* 0x000000030000780c */ /* 0x000fd60005f05670 */
[----:B------:R-:W-:Y:S05]  /*0290*/  @P1 BRA `(.L_x_5) ;  /* 0x0000000000201947 */ /* 0x000fea0003800000 */
[----:B------:R-:W3:Y:S02]  /*02a0*/  LDCU.64 UR4, c[0x0][0x348] ;  /* 0x00006900ff0477ac */ /* 0x000ee40008000a00 */
[----:B---3--:R-:W-:Y:S02]  /*02b0*/  UIADD3 UR6, UP1, UPT, UR4, 0x80, URZ ;  /* 0x0000008004067890 */ /* 0x008fe4000ff3e0ff */
[----:B------:R-:W-:Y:S02]  /*02c0*/  UIADD3 UR4, UP0, UPT, UR4, 0x180, URZ ;  /* 0x0000018004047890 */ /* 0x000fe4000ff1e0ff */
[----:B------:R-:W-:Y:S02]  /*02d0*/  UIADD3.X UR7, UPT, UPT, URZ, UR5, URZ, UP1, !UPT ;  /* 0x00000005ff077290 */ /* 0x000fe40008ffe4ff */
[----:B------:R-:W-:-:S07]  /*02e0*/  UIADD3.X UR5, UPT, UPT, URZ, UR5, URZ, UP0, !UPT ;  /* 0x00000005ff057290 */ /* 0x000fce00087fe4ff */
[----:B------:R3:W-:Y:S02]  /*02f0*/  UTMACCTL.PF [UR6] ;  /* 0x00000000060079b9 */ /* 0x0007e40008040000 */
[----:B------:R3:W-:Y:S02]  /*0300*/  UTMACCTL.PF [UR4] ;  /* 0x00000000040079b9 */ /* 0x0007e40008040000 */
[----:B---3--:R-:W-:Y:S01]  /*0310*/  NOP ;  /* 0x0000000000007918 */ /* 0x008fe20000000000 */
.L_x_5:
[----:B------:R-:W-:Y:S05]  /*0320*/  BSYNC.RECONVERGENT B0 ;  /* 0x0000000000007941 */ /* 0x000fea0003800200 */
.L_x_4:
[----:B------:R-:W-:Y:S04]  /*0330*/  BSSY.RECONVERGENT B0, `(.L_x_6) ;  /* 0x000000a000007945 */ /* 0x000fe80003800200 */
        /* <DEDUP_REMOVED lines=9> */
.L_x_7:
[----:B------:R-:W-:Y:S05]  /*03d0*/  BSYNC.RECONVERGENT B0 ;  /* 0x0000000000007941 */ /* 0x000fea0003800200 */
.L_x_6:
[----:B------:R-:W3:Y:S01]  /*03e0*/  LDCU.64 UR4, c[0x0][0x888] ;  /* 0x00011100ff0477ac */ /* 0x000ee20008000a00 */
[----:B------:R-:W-:Y:S02]  /*03f0*/  UISETP.EQ.U32.AND UP1, UPT, UR8, URZ, UPT ;  /* 0x000000ff0800728c */ /* 0x000fe4000bf22070 */
[----:B------:R-:W-:Y:S02]  /*0400*/  UPLOP3.LUT UP3, UPT, UPT, UPT, UPT, 0x80, 0x8 ;  /* 0x000000000008789c */ /* 0x000fe40003f6f070 */
[----:B---3--:R-:W-:-:S04]  /*0410*/  UISETP.NE.U32.AND UP0, UPT, UR4, URZ, UPT ;  /* 0x000000ff0400728c */ /* 0x008fc8000bf05070 */
[----:B------:R-:W-:-:S04]  /*0420*/  UISETP.NE.AND.EX UP0, UPT, UR5, URZ, UPT, UP0 ;  /* 0x000000ff0500728c */ /* 0x000fc8000bf05300 */
[----:B------:R-:W-:-:S04]  /*0430*/  UISETP.EQ.OR.EX UP2, UPT, UR9, URZ, !UP0, UP1 ;  /* 0x000000ff0900728c */ /* 0x000fc8000c742710 */
[----:B------:R-:W-:-:S06]  /*0440*/  UP2UR UR4, UPR, URZ, 0x4 ;  /* 0x00000004ff047883 */ /* 0x000fcc0008000000 */
[----:B------:R-:W-:Y:S01]  /*0450*/  MOV R49, UR4 ;  /* 0x0000000400317c02 */ /* 0x000fe20008000f00 */
[----:B------:R-:W-:Y:S06]  /*0460*/  BRA.U !UP2, `(.L_x_8) ;  /* 0x000000010a207547 */ /* 0x000fec000b800000 */
[----:B------:R-:W-:Y:S01]  /*0470*/  UISETP.NE.U32.AND UP1, UPT, UR8, URZ, UPT ;  /* 0x000000ff0800728c */ /* 0x000fe2000bf25070 */
[----:B-----5:R-:W-:Y:S01]  /*0480*/  FSETP.NEU.AND P0, PT, R26, RZ, PT ;  /* 0x000000ff1a00720b */ /* 0x020fe20003f0d000 */
[----:B------:R-:W-:Y:S02]  /*0490*/  USEL UR4, URZ, 0xffffffff, UP0 ;  /* 0xffffffffff047887 */ /* 0x000fe40008000000 */
[----:B------:R-:W-:-:S10]  /*04a0*/  UISETP.NE.AND.EX UP1, UPT, UR9, URZ, UPT, UP1 ;  /* 0x000000ff0900728c */ /* 0x000fd4000bf25310 */
[----:B------:R-:W-:Y:S01]  /*04b0*/  VOTEU.ANY UP0, P0 ;  /* 0x0000000000ff7886 */ /* 0x000fe20000000100 */
[----:B------:R-:W-:-:S04]  /*04c0*/  @!UP1 USEL UR4, URZ, 0xffffffff, UP0 ;  /* 0xffffffffff049887 */ /* 0x000fc80008000000 */
[----:B------:R-:W-:-:S04]  /*04d0*/  ULOP3.LUT UR4, UR4, 0x1, URZ, 0xc0, !UPT ;  /* 0x0000000104047892 */ /* 0x000fc8000f8ec0ff */
[----:B------:R-:W-:-:S11]  /*04e0*/  UISETP.NE.U32.AND UP3, UPT, UR4, 0x1, UPT ;  /* 0x000000010400788c */ /* 0x000fd6000bf65070 */
.L_x_8:
[----:B------:R-:W3:Y:S01]  /*04f0*/  SHFL.IDX PT, R2, R46, RZ, 0x1f ;  /* 0x00001fff2e027589 */ /* 0x000ee200000e0000 */
[----:B------:R-:W-:-:S04]  /*0500*/  UISETP.NE.AND UP0, UPT, UR22, 0x2, UPT ;  /* 0x000000021600788c */ /* 0x000fc8000bf05270 */
[----:B------:R-:W-:Y:S01]  /*0510*/  USEL UR37, URZ, 0x1, UP0 ;  /* 0x00000001ff257887 */ /* 0x000fe20008000000 */
[----:B---3--:R-:W-:-:S13]  /*0520*/  ISETP.NE.AND P0, PT, R2, RZ, PT ;  /* 0x000000ff0200720c */ /* 0x008fda0003f05270 */
[----:B------:R-:W-:Y:S05]  /*0530*/  @P0 BRA `(.L_x_9) ;  /* 0x0000000400140947 */ /* 0x000fea0003800000 */
[----:B------:R-:W-:Y:S01]  /*0540*/  ELECT P0, URZ, PT ;  /* 0x0000000000ff782f */ /* 0x000fe20003800000 */
[----:B------:R-:W-:-:S12]  /*0550*/  BSSY.RECONVERGENT B0, `(.L_x_9) ;  /* 0x0000043000007945 */ /* 0x000fd80003800200 */
[----:B------:R-:W-:Y:S05]  /*0560*/  @!P0 BRA `(.L_x_10) ;  /* 0x0000000400048947 */ /* 0x000fea0003800000 */
[----:B------:R-:W3:Y:S01]  /*0570*/  S2UR UR4, SR_CgaCtaId ;  /* 0x00000000000479c3 */ /* 0x000ee20000008800 */
[----:B------:R-:W-:Y:S01]  /*0580*/  UMOV UR5, 0x400 ;  /* 0x0000040000057882 */ /* 0x000fe20000000000 */
[----:B------:R-:W-:Y:S01]  /*0590*/  UMOV UR8, 0x1 ;  /* 0x0000000100087882 */ /* 0x000fe20000000000 */
[----:B------:R-:W-:Y:S01]  /*05a0*/  UMOV UR6, 0x4 ;  /* 0x0000000400067882 */ /* 0x000fe20000000000 */
[----:B------:R-:W-:-:S04]  /*05b0*/  UIADD3 UR8, UPT, UPT, -UR8, 0x100000, URZ ;  /* 0x0010000008087890 */ /* 0x000fc8000fffe1ff */
[----:B------:R-:W-:Y:S02]  /*05c0*/  USHF.L.U32 UR9, UR8, 0xb, URZ ;  /* 0x0000000b08097899 */ /* 0x000fe400080006ff */
[----:B------:R-:W-:Y:S02]  /*05d0*/  USHF.L.U32 UR8, UR8, 0x1, URZ ;  /* 0x0000000108087899 */ /* 0x000fe400080006ff */
[----:B------:R-:W-:-:S04]  /*05e0*/  UIADD3 UR6, UPT, UPT, -UR6, 0x100000, URZ ;  /* 0x0010000006067890 */ /* 0x000fc8000fffe1ff */
[----:B------:R-:W-:Y:S02]  /*05f0*/  USHF.L.U32 UR7, UR6, 0xb, URZ ;  /* 0x0000000b06077899 */ /* 0x000fe400080006ff */
[----:B------:R-:W-:Y:S02]  /*0600*/  USHF.L.U32 UR6, UR6, 0x1, URZ ;  /* 0x0000000106067899 */ /* 0x000fe400080006ff */
[----:B---3--:R-:W-:Y:S01]  /*0610*/  ULEA UR4, UR4, UR5, 0x18 ;  /* 0x0000000504047291 */ /* 0x008fe2000f8ec0ff */
[----:B------:R-:W3:Y:S11]  /*0620*/  FENCE.VIEW.ASYNC.S ;  /* 0x00000000000073c6 */ /* 0x000ef60000000000 */
[----:B---3--:R3:W4:Y:S01]  /*0630*/  SYNCS.EXCH.64 URZ, [UR4], UR8 ;  /* 0x0000000804ff75b2 */ /* 0x0087220008000100 */
[----:B------:R3:W1:Y:S01]  /*0640*/  SYNCS.EXCH.64 URZ, [UR4+0xd0], UR6 ;  /* 0x0000d00604ff75b2 */ /* 0x0006620008000100 */
        /* <DEDUP_REMOVED lines=49> */
[----:B------:R3:W1:Y:S02]  /*0960*/  SYNCS.EXCH.64 URZ, [UR4+0x198], UR6 ;  /* 0x0001980604ff75b2 */ /* 0x0006640008000100 */
[----:B---34-:R-:W-:Y:S01]  /*0970*/  NOP ;  /* 0x0000000000007918 */ /* 0x018fe20000000000 */
.L_x_10:
[----:B------:R-:W-:Y:S05]  /*0980*/  BSYNC.RECONVERGENT B0 ;  /* 0x0000000000007941 */ /* 0x000fea0003800200 */
.L_x_9:
[----:B------:R-:W3:Y:S01]  /*0990*/  SHFL.IDX PT, R2, R46, RZ, 0x1f ;  /* 0x00001fff2e027589 */ /* 0x000ee200000e0000 */
[----:B------:R-:W-:Y:S01]  /*09a0*/  NOP ;  /* 0x0000000000007918 */ /* 0x000fe20000000000 */
[----:B---3--:R-:W-:-:S13]  /*09b0*/  ISETP.NE.AND P0, PT, R2, 0x1, PT ;  /* 0x000000010200780c */ /* 0x008fda0003f05270 */
[----:B------:R-:W-:Y:S05]  /*09c0*/  @P0 BRA `(.L_x_11) ;  /* 0x0000000000500947 */ /* 0x000fea0003800000 */
        /* <DEDUP_REMOVED lines=9> */
[----:B------:R-:W-:Y:S01]  /*0a60*/  USHF.L.U32 UR6, UR6, 0x1, URZ ;  /* 0x0000000106067899 */ /* 0x000fe200080006ff */
[----:B------:R-:W-:Y:S01]  /*0a70*/  ELECT P0, URZ, PT ;  /* 0x0000000000ff782f */ /* 0x000fe20003800000 */
[----:B---3--:R-:W-:Y:S01]  /*0a80*/  ULEA UR4, UR4, UR5, 0x18 ;  /* 0x0000000504047291 */ /* 0x008fe2000f8ec0ff */
[----:B------:R-:W3:Y:S11]  /*0a90*/  FENCE.VIEW.ASYNC.S ;  /* 0x00000000000073c6 */ /* 0x000ef60000000000 */
[----:B---3--:R3:W4:Y:S01]  /*0aa0*/  SYNCS.EXCH.64 URZ, [UR4+0x1a0], UR8 ;  /* 0x0001a00804ff75b2 */ /* 0x0087220008000100 */
[----:B------:R3:W1:Y:S01]  /*0ab0*/  SYNCS.EXCH.64 URZ, [UR4+0x1b8], UR6 ;  /* 0x0001b80604ff75b2 */ /* 0x0006620008000100 */
[----:B------:R3:W1:Y:S01]  /*0ac0*/  SYNCS.EXCH.64 URZ, [UR4+0x1a8], UR8 ;  /* 0x0001a80804ff75b2 */ /* 0x0006620008000100 */
[----:B------:R3:W1:Y:S01]  /*0ad0*/  SYNCS.EXCH.64 URZ, [UR4+0x1c0], UR6 ;  /* 0x0001c00604ff75b2 */ /* 0x0006620008000100 */
[----:B------:R3:W1:Y:S01]  /*0ae0*/  SYNCS.EXCH.64 URZ, [UR4+0x1b0], UR8 ;  /* 0x0001b00804ff75b2 */ /* 0x0006620008000100 */
[----:B------:R3:W1:Y:S01]  /*0af0*/  SYNCS.EXCH.64 URZ, [UR4+0x1c8], UR6 ;  /* 0x0001c80604ff75b2 */ /* 0x0006620008000100 */
[----:B------:R-:W-:Y:S01]  /*0b00*/  NOP ;  /* 0x0000000000007918 */ /* 0x000fe20000000000 */
.L_x_11:
[----:B------:R-:W2:Y:S01]  /*0b10*/  SHFL.IDX PT, R2, R46, RZ, 0x1f ;  /* 0x00001fff2e027589 */ /* 0x000ea200000e0000 */
[----:B------:R-:W-:Y:S01]  /*0b20*/  NOP ;  /* 0x0000000000007918 */ /* 0x000fe20000000000 */
[----:B--2---:R-:W-:-:S13]  /*0b30*/  ISETP.NE.AND P0, PT, R2, 0x3, PT ;  /* 0x000000030200780c */ /* 0x004fda0003f05270 */
[----:B------:R-:W-:Y:S05]  /*0b40*/  @P0 BRA `(.L_x_12) ;  /* 0x0000000000300947 */ /* 0x000fea0003800000 */
[----:B---3--:R-:W2:Y:S01]  /*0b50*/  S2UR UR6, SR_CgaCtaId ;  /* 0x00000000000679c3 */ /* 0x008ea20000008800 */
[----:B------:R-:W-:Y:S01]  /*0b60*/  UMOV UR4, 0x400 ;  /* 0x0000040000047882 */ /* 0x000fe20000000000 */
[----:B------:R-:W-:Y:S01]  /*0b70*/  UMOV UR5, 0x20 ;  /* 0x0000002000057882 */ /* 0x000fe20000000000 */
[----:B------:R-:W-:Y:S01]  /*0b80*/  ELECT P0, URZ, PT ;  /* 0x0000000000ff782f */ /* 0x000fe20003800000 */
[----:B--2---:R-:W-:Y:S02]  /*0b90*/  ULEA UR6, UR6, UR4, 0x18 ;  /* 0x0000000406067291 */ /* 0x004fe4000f8ec0ff */
[----:B------:R-:W-:-:S04]  /*0ba0*/  UIADD3 UR4, UPT, UPT, -UR5, 0x100000, URZ ;  /* 0x0010000005047890 */ /* 0x000fc8000fffe1ff */
[----:B------:R-:W-:Y:S02]  /*0bb0*/  USHF.L.U32 UR5, UR4, 0xb, URZ ;  /* 0x0000000b04057899 */ /* 0x000fe400080006ff */
[----:B------:R-:W-:Y:S01]  /*0bc0*/  USHF.L.U32 UR4, UR4, 0x1, URZ ;  /* 0x0000000104047899 */ /* 0x000fe200080006ff */
[----:B------:R-:W2:Y:S11]  /*0bd0*/  FENCE.VIEW.ASYNC.S ;  /* 0x00000000000073c6 */ /* 0x000eb60000000000 */
[----:B--2---:R2:W3:Y:S01]  /*0be0*/  SYNCS.EXCH.64 URZ, [UR6+0x1d0], UR4 ;  /* 0x0001d00406ff75b2 */ /* 0x0044e20008000100 */
[----:B------:R2:W1:Y:S01]  /*0bf0*/  SYNCS.EXCH.64 URZ, [UR6+0x1d8], UR4 ;  /* 0x0001d80406ff75b2 */ /* 0x0004620008000100 */
[----:B------:R-:W-:Y:S01]  /*0c00*/  NOP ;  /* 0x0000000000007918 */ /* 0x000fe20000000000 */
.L_x_12:
[----:B------:R-:W4:Y:S01]  /*0c10*/  SHFL.IDX PT, R2, R46, RZ, 0x1f ;  /* 0x00001fff2e027589 */ /* 0x000f2200000e0000 */
[----:B------:R-:W-:Y:S01]  /*0c20*/  NOP ;  /* 0x0000000000007918 */ /* 0x000fe20000000000 */
[----:B----4-:R-:W-:-:S13]  /*0c30*/  ISETP.NE.AND P0, PT, R2, 0x4, PT ;  /* 0x000000040200780c */ /* 0x010fda0003f05270 */
[----:B------:R-:W-:Y:S05]  /*0c40*/  @P0 BRA `(.L_x_13) ;  /* 0x00000000004c0947 */ /* 0x000fea0003800000 */
[----:B--23--:R-:W2:Y:S01]  /*0c50*/  S2UR UR6, SR_CgaCtaId ;  /* 0x00000000000679c3 */ /* 0x00cea20000008800 */
[----:B------:R-:W-:Y:S01]  /*0c60*/  UMOV UR4, 0x3a0 ;  /* 0x000003a000047882 */ /* 0x000fe20000000000 */
[----:B------:R-:W-:Y:S01]  /*0c70*/  UMOV UR5, 0x400 ;  /* 0x0000040000057882 */ /* 0x000fe20000000000 */
[----:B------:R-:W-:Y:S01]  /*0c80*/  USEL UR4, UR4, 0x320, UP3 ;  /* 0x0000032004047887 */ /* 0x000fe20009800000 */
[----:B------:R-:W-:Y:S01]  /*0c90*/  UMOV UR8, 0x1 ;  /* 0x0000000100087882 */ /* 0x000fe20000000000 */
[----:B------:R-:W-:Y:S01]  /*0ca0*/  ELECT P0, URZ, PT ;  /* 0x0000000000ff782f */ /* 0x000fe20003800000 */
[----:B------:R-:W-:-:S04]  /*0cb0*/  UIADD3 UR8, UPT, UPT, -UR8, 0x100000, URZ ;  /* 0x0010000008087890 */ /* 0x000fc8000fffe1ff */
[----:B------:R-:W-:Y:S02]  /*0cc0*/  USHF.L.U32 UR9, UR8, 0xb, URZ ;  /* 0x0000000b08097899 */ /* 0x000fe400080006ff */
[----:B------:R-:W-:Y:S02]  /*0cd0*/  USHF.L.U32 UR8, UR8, 0x1, URZ ;  /* 0x0000000108087899 */ /* 0x000fe400080006ff */
[----:B--2---:R-:W-:Y:S02]  /*0ce0*/  ULEA UR6, UR6, UR5, 0x18 ;  /* 0x0000000506067291 */ /* 0x004fe4000f8ec0ff */
[----:B------:R-:W-:-:S04]  /*0cf0*/  UIADD3 UR4, UPT, UPT, -UR4, 0x100000, URZ ;  /* 0x0010000004047890 */ /* 0x000fc8000fffe1ff */
[----:B------:R-:W-:Y:S02]  /*0d00*/  USHF.L.U32 UR5, UR4, 0xb, URZ ;  /* 0x0000000b04057899 */ /* 0x000fe400080006ff */
[----:B------:R-:W-:Y:S01]  /*0d10*/  USHF.L.U32 UR4, UR4, 0x1, URZ ;  /* 0x0000000104047899 */ /* 0x000fe200080006ff */
[----:B------:R-:W2:Y:S03]  /*0d20*/  FENCE.VIEW.ASYNC.S ;  /* 0x00000000000073c6 */ /* 0x000ea60000000000 */
[----:B--2---:R4:W2:Y:S08]  /*0d30*/  SYNCS.EXCH.64 URZ, [UR6+0x1e0], UR8 ;  /* 0x0001e00806ff75b2 */ /* 0x0048b00008000100 */
[----:B------:R4:W3:Y:S01]  /*0d40*/  SYNCS.EXCH.64 URZ, [UR6+0x1f0], UR4 ;  /* 0x0001f00406ff75b2 */ /* 0x0008e20008000100 */
[----:B------:R4:W1:Y:S01]  /*0d50*/  SYNCS.EXCH.64 URZ, [UR6+0x1e8], UR8 ;  /* 0x0001e80806ff75b2 */ /* 0x0008620008000100 */
[----:B------:R4:W1:Y:S02]  /*0d60*/  SYNCS.EXCH.64 URZ, [UR6+0x1f8], UR4 ;  /* 0x0001f80406ff75b2 */ /* 0x0008640008000100 */
[----:B----4-:R-:W-:Y:S01]  /*0d70*/  NOP ;  /* 0x0000000000007918 */ /* 0x010fe20000000000 */
.L_x_13:
[----:B------:R-:W4:Y:S01]  /*0d80*/  SHFL.IDX PT, R2, R46, RZ, 0x1f ;  /* 0x00001fff2e027589 */ /* 0x000f2200000e0000 */
[----:B------:R-:W-:Y:S01]  /*0d90*/  NOP ;  /* 0x0000000000007918 */ /* 0x000fe20000000000 */
[----:B----4-:R-:W-:-:S13]  /*0da0*/  ISETP.NE.AND P0, PT, R2, 0x5, PT ;  /* 0x000000050200780c */ /* 0x010fda0003f05270 */
[----:B------:R-:W-:Y:S05]  /*0db0*/  @P0 BRA `(.L_x_14) ;  /* 0x0000000000580947 */ /* 0x000fea0003800000 */
[----:B--23--:R-:W2:Y:S01]  /*0dc0*/  S2UR UR4, SR_CgaCtaId ;  /* 0x00000000000479c3 */ /* 0x00cea20000008800 */
        /* <DEDUP_REMOVED lines=10> */
[----:B--2---:R-:W-:Y:S01]  /*0e70*/  ULEA UR4, UR4, UR5, 0x18 ;  /* 0x0000000504047291 */ /* 0x004fe2000f8ec0ff */
[----:B------:R-:W2:Y:S11]  /*0e80*/  FENCE.VIEW.ASYNC.S ;  /* 0x00000000000073c6 */ /* 0x000eb60000000000 */
[----:B--2---:R4:W2:Y:S01]  /*0e90*/  SYNCS.EXCH.64 URZ, [UR4+0x200], UR8 ;  /* 0x0002000804ff75b2 */ /* 0x0048a20008000100 */
[----:B------:R4:W3:Y:S01]  /*0ea0*/  SYNCS.EXCH.64 URZ, [UR4+0x220], UR6 ;  /* 0x0002200604ff75b2 */ /* 0x0008e20008000100 */
[----:B------:R4:W1:Y:S01]  /*0eb0*/  SYNCS.EXCH.64 URZ, [UR4+0x208], UR8 ;  /* 0x0002080804ff75b2 */ /* 0x0008620008000100 */
[----:B------:R4:W1:Y:S01]  /*0ec0*/  SYNCS.EXCH.64 URZ, [UR4+0x228], UR6 ;  /* 0x0002280604ff75b2 */ /* 0x0008620008000100 */
[----:B------:R4:W1:Y:S01]  /*0ed0*/  SYNCS.EXCH.64 URZ, [UR4+0x210], UR8 ;  /* 0x0002100804ff75b2 */ /* 0x0008620008000100 */
[----:B------:R4:W1:Y:S01]  /*0ee0*/  SYNCS.EXCH.64 URZ, [UR4+0x230], UR6 ;  /* 0x0002300604ff75b2 */ /* 0x0008620008000100 */
[----:B------:R4:W1:Y:S01]  /*0ef0*/  SYNCS.EXCH.64 URZ, [UR4+0x218], UR8 ;  /* 0x0002180804ff75b2 */ /* 0x0008620008000100 */
[----:B------:R4:W1:Y:S02]  /*0f00*/  SYNCS.EXCH.64 URZ, [UR4+0x238], UR6 ;  /* 0x0002380604ff75b2 */ /* 0x0008640008000100 */
[----:B----4-:R-:W-:Y:S01]  /*0f10*/  NOP ;  /* 0x0000000000007918 */ /* 0x010fe20000000000 */
.L_x_14:
[----:B------:R-:W4:Y:S01]  /*0f20*/  SHFL.IDX PT, R2, R46, RZ, 0x1f ;  /* 0x00001fff2e027589 */ /* 0x000f2200000e0000 */
[----:B------:R-:W1:Y:S01]  /*0f30*/  S2UR UR54, SR_CgaCtaId ;  /* 0x00000000003679c3 */ /* 0x000e620000008800 */
[----:B------:R-:W-:Y:S01]  /*0f40*/  NOP ;  /* 0x0000000000007918 */ /* 0x000fe20000000000 */
[----:B----4-:R-:W-:-:S13]  /*0f50*/  ISETP.NE.AND P0, PT, R2, 0x3, PT ;  /* 0x000000030200780c */ /* 0x010fda0003f05270 */
[----:B-1----:R-:W-:Y:S05]  /*0f60*/  @P0 BRA `(.L_x_15) ;  /* 0x0000000000340947 */ /* 0x002fea0003800000 */
[----:B--23--:R-:W-:Y:S01]  /*0f70*/  UMOV UR4, 0x400 ;  /* 0x0000040000047882 */ /* 0x00cfe20000000000 */
[----:B------:R-:W-:Y:S01]  /*0f80*/  UMOV UR6, 0x20 ;  /* 0x0000002000067882 */ /* 0x000fe20000000000 */
[----:B------:R-:W-:Y:S02]  /*0f90*/  ULEA UR4, UR54, UR4, 0x18 ;  /* 0x0000000436047291 */ /* 0x000fe4000f8ec0ff */
[----:B------:R-:W-:-:S04]  /*0fa0*/  UIADD3 UR6, UPT, UPT, -UR6, 0x100000, URZ ;  /* 0x0010000006067890 */ /* 0x000fc8000fffe1ff */
[----:B------:R-:W-:Y:S02]  /*0fb0*/  USHF.L.U32 UR7, UR6, 0xb, URZ ;  /* 0x0000000b06077899 */ /* 0x000fe400080006ff */
[----:B------:R-:W-:Y:S01]  /*0fc0*/  USHF.L.U32 UR6, UR6, 0x1, URZ ;  /* 0x0000000106067899 */ /* 0x000fe200080006ff */
[----:B------:R-:W-:Y:S01]  /*0fd0*/  ELECT P0, URZ, PT ;  /* 0x0000000000ff782f */ /* 0x000fe20003800000 */
[----:B------:R-:W1:Y:S10]  /*0fe0*/  FENCE.VIEW.ASYNC.S ;  /* 0x00000000000073c6 */ /* 0x000e740000000000 */
[----:B-1----:R1:W4:Y:S01]  /*0ff0*/  SYNCS.EXCH.64 URZ, [UR4+0x240], UR6 ;  /* 0x0002400604ff75b2 */ /* 0x0023220008000100 */
[----:B------:R1:W2:Y:S01]  /*1000*/  SYNCS.EXCH.64 URZ, [UR4+0x250], UR6 ;  /* 0x0002500604ff75b2 */ /* 0x0002a20008000100 */
[----:B------:R1:W3:Y:S01]  /*1010*/  SYNCS.EXCH.64 URZ, [UR4+0x248], UR6 ;  /* 0x0002480604ff75b2 */ /* 0x0002e20008000100 */
[----:B------:R1:W1:Y:S01]  /*1020*/  SYNCS.EXCH.64 URZ, [UR4+0x258], UR6 ;  /* 0x0002580604ff75b2 */ /* 0x0002620008000100 */
[----:B------:R-:W-:Y:S01]  /*1030*/  NOP ;  /* 0x0000000000007918 */ /* 0x000fe20000000000 */
.L_x_15:
[----:B-123--:R-:W1:Y:S01]  /*1040*/  LDCU UR4, c[0x0][0x36c] ;  /* 0x00006d80ff0477ac */ /* 0x00ee620008000800 */
[----:B------:R-:W-:Y:S01]  /*1050*/  ISETP.NE.OR P3, PT, R0, 0x2, !P3 ;  /* 0x000000020000780c */ /* 0x000fe20005f65670 */
[----:B------:R-:W-:Y:S01]  /*1060*/  NOP ;  /* 0x0000000000007918 */ /* 0x000fe20000000000 */
[----:B------:R-:W-:Y:S01]  /*1070*/  LOP3.LUT R0, R55, 0x1f, RZ, 0xc0, !PT ;  /* 0x0000001f37007812 */ /* 0x000fe200078ec0ff */
[----:B------:R-:W-:Y:S02]  /*1080*/  UISETP.NE.AND UP4, UPT, UR22, URZ, UPT ;  /* 0x000000ff1600728c */ /* 0x000fe4000bf85270 */
[----:B-1----:R-:W-:-:S09]  /*1090*/  UISETP.EQ.U32.AND UP5, UPT, UR4, 0x1, UPT ;  /* 0x000000010400788c */ /* 0x002fd2000bfa2070 */
[----:B------:R-:W-:Y:S05]  /*10a0*/  BRA.U !UP5, `(.L_x_16) ;  /* 0x000000010d087547 */ /* 0x000fea000b800000 */
[----:B----4-:R-:W-:Y:S01]  /*10b0*/  UCGABAR_ARV ;  /* 0x00000000000079c7 */ /* 0x010fe20008000000 */
[----:B------:R-:W-:Y:S05]  /*10c0*/  BRA `(.L_x_17) ;  /* 0x0000000000047947 */ /* 0x000fea0003800000 */
.L_x_16:
[----:B----4-:R-:W-:Y:S01]  /*10d0*/  NOP ;  /* 0x0000000000007918 */ /* 0x010fe20000000000 */
.L_x_17:
[----:B------:R-:W1:Y:S01]  /*10e0*/  S2UR UR7, SR_CTAID.X ;  /* 0x00000000000779c3 */ /* 0x000e620000002500 */
[----:B------:R-:W-:-:S05]  /*10f0*/  CS2R.32 R48, SR_CgaSize ;  /* 0x0000000000307805 */ /* 0x000fca0000008a00 */
[----:B------:R-:W-:-:S05]  /*1100*/  IMAD R48, R48, -0xa0, RZ ;  /* 0xffffff6030307824 */ /* 0x000fca00078e02ff */
[----:B------:R-:W-:-:S14]  /*1110*/  R2UR UR5, R48 ;  /* 0x00000000300572ca */ /* 0x000fdc00000e0000 */
[----:B------:R-:W2:Y:S01]  /*1120*/  LDCU UR5, c[0x0][UR5+0x2b0] ;  /* 0x00005600050577ac */ /* 0x000ea20008000800 */
[----:B------:R-:W-:-:S05]  /*1130*/  CS2R.32 R48, SR_CgaSize ;  /* 0x0000000000307805 */ /* 0x000fca0000008a00 */
[----:B------:R-:W-:-:S05]  /*1140*/  IMAD R48, R48, -0xa0, RZ ;  /* 0xffffff6030307824 */ /* 0x000fca00078e02ff */
[----:B------:R-:W-:-:S14]  /*1150*/  R2UR UR4, R48 ;  /* 0x00000000300472ca */ /* 0x000fdc00000e0000 */
[----:B------:R-:W3:Y:S01]  /*1160*/  LDCU UR4, c[0x0][UR4+0x2b4] ;  /* 0x00005680040477ac */ /* 0x000ee20008000800 */
[----:B------:R-:W4:Y:S01]  /*1170*/  S2UR UR8, SR_CTAID.Y ;  /* 0x00000000000879c3 */ /* 0x000f220000002600 */
[----:B------:R-:W-:-:S05]  /*1180*/  CS2R.32 R48, SR_CgaSize ;  /* 0x0000000000307805 */ /* 0x000fca0000008a00 */
[----:B------:R-:W-:-:S05]  /*1190*/  IMAD R48, R48, -0xa0, RZ ;  /* 0xffffff6030307824 */ /* 0x000fca00078e02ff */
[----:B------:R-:W-:-:S14]  /*11a0*/  R2UR UR9, R48 ;  /* 0x00000000300972ca */ /* 0x000fdc00000e0000 */
[----:B------:R-:W3:Y:S01]  /*11b0*/  LDCU UR9, c[0x0][UR9+0x2a0] ;  /* 0x00005400090977ac */ /* 0x000ee20008000800 */
[----:B------:R-:W-:-:S05]  /*11c0*/  CS2R.32 R48, SR_CgaSize ;  /* 0x0000000000307805 */ /* 0x000fca0000008a00 */
[----:B------:R-:W-:-:S05]  /*11d0*/  IMAD R48, R48, -0xa0, RZ ;  /* 0xffffff6030307824 */ /* 0x000fca00078e02ff */
[----:B------:R-:W-:-:S14]  /*11e0*/  R2UR UR10, R48 ;  /* 0x00000000300a72ca */ /* 0x000fdc00000e0000 */
[----:B------:R-:W3:Y:S01]  /*11f0*/  LDCU UR10, c[0x0][UR10+0x2a4] ;  /* 0x000054800a0a77ac */ /* 0x000ee20008000800 */
[----:B------:R-:W3:Y:S01]  /*1200*/  S2UR UR36, SR_CTAID.Z ;  /* 0x00000000002479c3 */ /* 0x000ee20000002700 */
[----:B------:R-:W3:Y:S01]  /*1210*/  LDCU UR23, c[0x0][0xb24] ;  /* 0x00016480ff1777ac */ /* 0x000ee20008000800 */
[----:B------:R-:W3:Y:S01]  /*1220*/  LDCU UR40, c[0x0][0xb24] ;  /* 0x00016480ff2877ac */ /* 0x000ee20008000800 */
[----:B-1----:R-:W-:Y:S01]  /*1230*/  I2FP.F32.U32 R3, UR7 ;  /* 0x0000000700037c45 */ /* 0x002fe20008201000 */
[----:B------:R-:W1:Y:S04]  /*1240*/  LDCU UR27, c[0x0][0xb30] ;  /* 0x00016600ff1b77ac */ /* 0x000e680008000800 */
[----:B--2---:R-:W-:Y:S01]  /*1250*/  FMUL R3, R3, UR5 ;  /* 0x0000000503037c20 */ /* 0x004fe20008400000 */
[----:B------:R-:W-:Y:S01]  /*1260*/  USHF.L.U32 UR24, UR54, 0x9, URZ ;  /* 0x0000000936187899 */ /* 0x000fe200080006ff */
[----:B----4-:R-:W-:Y:S01]  /*1270*/  I2FP.F32.U32 R2, UR8 ;  /* 0x0000000800027c45 */ /* 0x010fe20008201000 */
[----:B------:R-:W-:Y:S01]  /*1280*/  UMOV UR26, UR7 ;  /* 0x00000007001a7c82 */ /* 0x000fe20008000000 */
[----:B------:R-:W-:-:S02]  /*1290*/  UMOV UR30, UR8 ;  /* 0x00000008001e7c82 */ /* 0x000fc40008000000 */
[----:B------:R-:W2:Y:S01]  /*12a0*/  F2I.U32.TRUNC.NTZ R3, R3 ;  /* 0x0000000300037305 */ /* 0x000ea2000020f000 */
[----:B---3--:R-:W-:Y:S01]  /*12b0*/  UISETP.GE.AND UP2, UPT, UR23, 0x1, UPT ;  /* 0x000000011700788c */ /* 0x008fe2000bf46270 */
[----:B------:R-:W-:-:S06]  /*12c0*/  FMUL R2, R2, UR4 ;  /* 0x0000000402027c20 */ /* 0x000fcc0008400000 */
[----:B------:R-:W3:Y:S01]  /*12d0*/  F2I.U32.TRUNC.NTZ R2, R2 ;  /* 0x0000000200027305 */ /* 0x000ee2000020f000 */
[----:B--2---:R-:W-:Y:S02]  /*12e0*/  R2UR UR4, R3 ;  /* 0x00000000030472ca */ /* 0x004fe400000e0000 */
[----:B---3--:R-:W-:Y:S02]  /*12f0*/  R2UR UR6, R2 ;  /* 0x00000000020672ca */ /* 0x008fe400000e0000 */
[----:B------:R-:W-:-:S09]  /*1300*/  PRMT R2, RZ, 0x7610, R2 ;  /* 0x00007610ff027816 */ /* 0x000fd20000000002 */
[----:B------:R-:W-:-:S04]  /*1310*/  UIADD3 UR5, UPT, UPT, -UR4, URZ, URZ ;  /* 0x000000ff04057290 */ /* 0x000fc8000fffe1ff */
[----:B------:R-:W-:Y:S02]  /*1320*/  UIMAD UR5, UR9, UR5, UR7 ;  /* 0x00000005090572a4 */ /* 0x000fe4000f8e0207 */
[----:B------:R-:W-:-:S04]  /*1330*/  UIADD3 UR4, UPT, UPT, -UR6, URZ, URZ ;  /* 0x000000ff06047290 */ /* 0x000fc8000fffe1ff */
[----:B------:R-:W-:Y:S01]  /*1340*/  IMAD.U32 R48, RZ, RZ, UR5 ;  /* 0x00000005ff307e24 */ /* 0x000fe2000f8e00ff */
[----:B------:R-:W-:-:S06]  /*1350*/  UIMAD UR4, UR10, UR4, UR8 ;  /* 0x000000040a0472a4 */ /* 0x000fcc000f8e0208 */
[----:B------:R-:W-:Y:S01]  /*1360*/  IMAD.U32 R47, RZ, RZ, UR4 ;  /* 0x00000004ff2f7e24 */ /* 0x000fe2000f8e00ff */
[----:B-1----:R-:W-:Y:S06]  /*1370*/  BRA.U UP4, `(.L_x_18) ;  /* 0x0000000104487547 */ /* 0x002fec000b800000 */
[----:B------:R-:W-:Y:S02]  /*1380*/  R2UR UR4, R47 ;  /* 0x000000002f0472ca */ /* 0x000fe400000e0000 */
[----:B------:R-:W-:-:S11]  /*1390*/  R2UR UR6, R48 ;  /* 0x00000000300672ca */ /* 0x000fd600000e0000 */
[----:B------:R-:W-:Y:S02]  /*13a0*/  UISETP.NE.AND UP0, UPT, UR4, URZ, UPT ;  /* 0x000000ff0400728c */ /* 0x000fe4000bf05270 */
[----:B------:R-:W-:Y:S02]  /*13b0*/  UISETP.NE.AND UP1, UPT, UR4, 0x1, UPT ;  /* 0x000000010400788c */ /* 0x000fe4000bf25270 */
[----:B------:R-:W-:Y:S02]  /*13c0*/  UISETP.EQ.OR UP0, UPT, UR6, URZ, !UP0 ;  /* 0x000000ff0600728c */ /* 0x000fe4000c702670 */
[----:B------:R-:W-:Y:S02]  /*13d0*/  USEL UR5, URZ, 0x2, UP1 ;  /* 0x00000002ff057887 */ /* 0x000fe40008800000 */
[----:B------:R-:W-:Y:S02]  /*13e0*/  USEL UR8, URZ, 0x1, !UP0 ;  /* 0x00000001ff087887 */ /* 0x000fe4000c000000 */
[----:B------:R-:W-:-:S02]  /*13f0*/  UISETP.NE.AND UP0, UPT, UR4, 0x2, UPT ;  /* 0x000000020400788c */ /* 0x000fc4000bf05270 */
[----:B------:R-:W-:Y:S02]  /*1400*/  UISETP.NE.AND UP1, UPT, UR4, 0x3, UPT ;  /* 0x000000030400788c */ /* 0x000fe4000bf25270 */
[----:B------:R-:W-:Y:S02]  /*1410*/  USEL UR4, URZ, 0x4, UP0 ;  /* 0x00000004ff047887 */ /* 0x000fe40008000000 */
[----:B------:R-:W-:Y:S02]  /*1420*/  UISETP.NE.AND UP0, UPT, UR6, URZ, UPT ;  /* 0x000000ff0600728c */ /* 0x000fe4000bf05270 */
[----:B------:R-:W-:Y:S02]  /*1430*/  USEL UR6, URZ, 0x8, UP1 ;  /* 0x00000008ff067887 */ /* 0x000fe40008800000 */
[----:B------:R-:W-:Y:S02]  /*1440*/  USEL UR7, UR5, 0x2, UP0 ;  /* 0x0000000205077887 */ /* 0x000fe40008000000 */
[----:B------:R-:W-:-:S02]  /*1450*/  USEL UR4, UR4, 0x4, UP0 ;  /* 0x0000000404047887 */ /* 0x000fc40008000000 */
[----:B------:R-:W-:Y:S02]  /*1460*/  USEL UR5, UR6, 0x8, UP0 ;  /* 0x0000000806057887 */ /* 0x000fe40008000000 */
[----:B------:R-:W-:-:S04]  /*1470*/  UIADD3 UR4, UPT, UPT, UR4, UR7, UR8 ;  /* 0x0000000704047290 */ /* 0x000fc8000fffe008 */
[----:B------:R-:W-:-:S06]  /*1480*/  UIADD3 UR4, UPT, UPT, UR4, UR5, URZ ;  /* 0x0000000504047290 */ /* 0x000fcc000fffe0ff */
[----:B------:R-:W-:Y:S02]  /*1490*/  IMAD.U32 R2, RZ, RZ, UR4 ;  /* 0x00000004ff027e24 */ /* 0x000fe4000f8e00ff */
.L_x_18:
[----:B------:R-:W-:Y:S05]  /*14a0*/  BRA.U !UP2, `(.L_x_19) ;  /* 0x000000010ad47547 */ /* 0x000fea000b800000 */
[----:B------:R-:W1:Y:S01]  /*14b0*/  LDCU.128 UR12, c[0x0][0xb10] ;  /* 0x00016200ff0c77ac */ /* 0x000e620008000c00 */
[----:B------:R-:W2:Y:S01]  /*14c0*/  LDCU UR6, c[0x0][0x370] ;  /* 0x00006e00ff0677ac */ /* 0x000ea20008000800 */
[----:B------:R-:W3:Y:S01]  /*14d0*/  LDCU UR5, c[0x0][0x374] ;  /* 0x00006e80ff0577ac */ /* 0x000ee20008000800 */
[----:B------:R-:W4:Y:S01]  /*14e0*/  LDCU UR25, c[0x0][0xb0c] ;  /* 0x00016180ff1977ac */ /* 0x000f220008000800 */
[----:B------:R-:W4:Y:S01]  /*14f0*/  LDCU UR4, c[0x0][0xb20] ;  /* 0x00016400ff0477ac */ /* 0x000f220008000800 */
[----:B------:R-:W4:Y:S01]  /*1500*/  LDCU.64 UR8, c[0x0][0xb28] ;  /* 0x00016500ff0877ac */ /* 0x000f220008000a00 */
[----:B-1----:R-:W-:Y:S02]  /*1510*/  UISETP.NE.AND UP0, UPT, UR14, 0x1, UPT ;  /* 0x000000010e00788c */ /* 0x002fe4000bf05270 */
[----:B---3--:R-:W-:Y:S02]  /*1520*/  UIMAD.WIDE.U32 UR10, UR5, UR15, URZ ;  /* 0x0000000f050a72a5 */ /* 0x008fe4000f8e00ff */
[----:B--2---:R-:W-:-:S02]  /*1530*/  UIMAD.WIDE.U32 UR18, UR6, UR12, URZ ;  /* 0x0000000c061272a5 */ /* 0x004fc4000f8e00ff */
[----:B----4-:R-:W-:Y:S02]  /*1540*/  UISETP.NE.AND UP1, UPT, UR25, 0x1, UPT ;  /* 0x000000011900788c */ /* 0x010fe4000bf25270 */
[----:B------:R-:W-:Y:S01]  /*1550*/  UISETP.NE.AND UP2, UPT, UR23, 0x1, UPT ;  /* 0x000000011700788c */ /* 0x000fe2000bf45270 */
[----:B------:R-:W-:Y:S02]  /*1560*/  UMOV UR10, UR11 ;  /* 0x0000000b000a7c82 */ /* 0x000fe40008000000 */
[----:B------:R-:W-:Y:S01]  /*1570*/  UMOV UR18, UR19 ;  /* 0x0000001300127c82 */ /* 0x000fe20008000000 */
[----:B------:R-:W-:Y:S02]  /*1580*/  @UP0 USHF.R.U32.HI UR5, URZ, UR4, UR10 ;  /* 0x00000004ff050299 */ /* 0x000fe4000801160a */
[----:B------:R-:W-:Y:S02]  /*1590*/  UIMAD.WIDE.U32 UR20, UR30, UR15, URZ ;  /* 0x0000000f1e1472a5 */ /* 0x000fe4000f8e00ff */
[----:B------:R-:W-:-:S02]  /*15a0*/  UIMAD.WIDE.U32 UR10, UR5, UR8, URZ ;  /* 0x00000008050a72a5 */ /* 0x000fc4000f8e00ff */
[----:B------:R-:W-:Y:S02]  /*15b0*/  @UP1 USHF.R.U32.HI UR6, URZ, UR13, UR18 ;  /* 0x0000000dff061299 */ /* 0x000fe40008011612 */
[----:B------:R-:W-:Y:S02]  /*15c0*/  UIMAD.WIDE.U32 UR16, UR26, UR12, URZ ;  /* 0x0000000c1a1072a5 */ /* 0x000fe4000f8e00ff */
[----:B------:R-:W-:Y:S01]  /*15d0*/  UIMAD.WIDE.U32 UR18, UR6, UR8, URZ ;  /* 0x00000008061272a5 */ /* 0x000fe2000f8e00ff */
[----:B------:R-:W-:Y:S01]  /*15e0*/  UMOV UR20, UR21 ;  /* 0x0000001500147c82 */ /* 0x000fe20008000000 */
[----:B------:R-:W-:Y:S01]  /*15f0*/  UMOV UR10, UR11 ;  /* 0x0000000b000a7c82 */ /* 0x000fe20008000000 */
[----:B------:R-:W-:Y:S02]  /*1600*/  USHF.R.U32.HI UR20, URZ, UR4, UR20 ;  /* 0x00000004ff147299 */ /* 0x000fe40008011614 */
[----:B------:R-:W-:Y:S02]  /*1610*/  @UP2 USHF.R.U32.HI UR5, URZ, UR9, UR10 ;  /* 0x00000009ff052299 */ /* 0x000fe4000801160a */
[----:B------:R-:W-:Y:S01]  /*1620*/  UMOV UR7, UR19 ;  /* 0x0000001300077c82 */ /* 0x000fe20008000000 */
[----:B------:R-:W-:Y:S01]  /*1630*/  UMOV UR16, UR17 ;  /* 0x0000001100107c82 */ /* 0x000fe20008000000 */
[----:B------:R-:W-:-:S02]  /*1640*/  @UP2 USHF.R.U32.HI UR6, URZ, UR9, UR7 ;  /* 0x00000009ff062299 */ /* 0x000fc40008011607 */
[----:B------:R-:W-:Y:S02]  /*1650*/  USHF.R.U32.HI UR13, URZ, UR13, UR16 ;  /* 0x0000000dff0d7299 */ /* 0x000fe40008011610 */
[----:B------:R-:W-:Y:S02]  /*1660*/  USEL UR4, UR30, UR20, !UP0 ;  /* 0x000000141e047287 */ /* 0x000fe4000c000000 */
[----:B------:R-:W-:Y:S02]  /*1670*/  UIMAD UR7, UR5, UR23, URZ ;  /* 0x00000017050772a4 */ /* 0x000fe4000f8e02ff */
[----:B------:R-:W-:Y:S02]  /*1680*/  USEL UR5, UR26, UR13, !UP1 ;  /* 0x0000000d1a057287 */ /* 0x000fe4000c800000 */
[----:B------:R-:W-:Y:S02]  /*1690*/  UIMAD UR12, UR6, UR23, URZ ;  /* 0x00000017060c72a4 */ /* 0x000fe4000f8e02ff */
[----:B------:R-:W-:-:S02]  /*16a0*/  UISETP.GE.AND UP0, UPT, UR4, UR7, UPT ;  /* 0x000000070400728c */ /* 0x000fc4000bf06270 */
[----:B------:R-:W-:Y:S02]  /*16b0*/  UIMAD.WIDE.U32 UR10, UR4, UR8, URZ ;  /* 0x00000008040a72a5 */ /* 0x000fe4000f8e00ff */
[----:B------:R-:W-:Y:S02]  /*16c0*/  UISETP.GE.OR UP0, UPT, UR5, UR12, UP0 ;  /* 0x0000000c0500728c */ /* 0x000fe40008706670 */
[----:B------:R-:W-:Y:S02]  /*16d0*/  UIMAD.WIDE.U32 UR12, UR5, UR8, URZ ;  /* 0x00000008050c72a5 */ /* 0x000fe4000f8e00ff */
[----:B------:R-:W-:Y:S01]  /*16e0*/  UIADD3 UR10, UPT, UPT, -UR4, URZ, URZ ;  /* 0x000000ff040a7290 */ /* 0x000fe2000fffe1ff */
[----:B------:R-:W-:Y:S01]  /*16f0*/  UMOV UR8, UR11 ;  /* 0x0000000b00087c82 */ /* 0x000fe20008000000 */
[----:B------:R-:W-:Y:S02]  /*1700*/  UIADD3 UR11, UPT, UPT, -UR5, URZ, URZ ;  /* 0x000000ff050b7290 */ /* 0x000fe4000fffe1ff */
[----:B------:R-:W-:-:S03]  /*1710*/  USHF.R.U32.HI UR8, URZ, UR9, UR8 ;  /* 0x00000009ff087299 */ /* 0x000fc60008011608 */
[----:B------:R-:W-:Y:S01]  /*1720*/  @!UP0 UMOV UR7, UR13 ;  /* 0x0000000d00078c82 */ /* 0x000fe20008000000 */
[----:B------:R-:W-:Y:S02]  /*1730*/  UIMAD UR30, UR14, UR10, UR30 ;  /* 0x0000000a0e1e72a4 */ /* 0x000fe4000f8e021e */
[----:B------:R-:W-:Y:S02]  /*1740*/  USEL UR8, UR4, UR8, !UP2 ;  /* 0x0000000804087287 */ /* 0x000fe4000d000000 */
[----:B------:R-:W-:Y:S02]  /*1750*/  @!UP0 USHF.R.U32.HI UR7, URZ, UR9, UR7 ;  /* 0x00000009ff078299 */ /* 0x000fe40008011607 */
[----:B------:R-:W-:Y:S02]  /*1760*/  UIADD3 UR9, UPT, UPT, -UR8, URZ, URZ ;  /* 0x000000ff08097290 */ /* 0x000fe4000fffe1ff */
[----:B------:R-:W-:Y:S02]  /*1770*/  @!UP0 USEL UR7, UR5, UR7, !UP2 ;  /* 0x0000000705078287 */ /* 0x000fe4000d000000 */
[----:B------:R-:W-:-:S02]  /*1780*/  UIMAD UR9, UR23, UR9, UR4 ;  /* 0x00000009170972a4 */ /* 0x000fc4000f8e0204 */
[----:B------:R-:W-:Y:S02]  /*1790*/  @!UP0 UIADD3 UR8, UPT, UPT, UR8, -UR7, URZ ;  /* 0x8000000708088290 */ /* 0x000fe4000fffe0ff */
[----:B------:R-:W-:Y:S02]  /*17a0*/  @!UP0 UIMAD UR6, UR9, UR6, UR7 ;  /* 0x00000006090682a4 */ /* 0x000fe4000f8e0207 */
[----:B------:R-:W-:Y:S02]  /*17b0*/  @!UP0 UIMAD UR4, UR8, UR23, UR5 ;  /* 0x00000017080482a4 */ /* 0x000fe4000f8e0205 */
[----:B------:R-:W-:Y:S02]  /*17c0*/  UIMAD UR26, UR25, UR11, UR26 ;  /* 0x0000000b191a72a4 */ /* 0x000fe4000f8e021a */
[----:B------:R-:W-:Y:S01]  /*17d0*/  UIMAD UR30, UR4, UR14, UR30 ;  /* 0x0000000e041e72a4 */ /* 0x000fe2000f8e021e */
[----:B------:R-:W-:Y:S02]  /*17e0*/  @!UP0 UMOV UR5, UR6 ;  /* 0x0000000600058c82 */ /* 0x000fe40008000000 */
[----:B------:R-:W-:-:S12]  /*17f0*/  UIMAD UR26, UR5, UR25, UR26 ;  /* 0x00000019051a72a4 */ /* 0x000fd8000f8e021a */
.L_x_19:
[----:B------:R-:W-:Y:S02]  /*1800*/  UISETP.NE.AND UP1, UPT, UR27, 0x1, UPT ;  /* 0x000000011b00788c */ /* 0x000fe4000bf25270 */
[----:B------:R-:W-:Y:S02]  /*1810*/  UISETP.NE.AND UP0, UPT, UR22, 0x2, UPT ;  /* 0x000000021600788c */ /* 0x000fe4000bf05270 */
[----:B------:R-:W-:-:S05]  /*1820*/  ULOP3.LUT UR21, UR24, 0x600, URZ, 0xc0, !UPT ;  /* 0x0000060018157892 */ /* 0x000fca000f8ec0ff */
[----:B------:R-:W-:Y:S07]  /*1830*/  BRA.U UP1, `(.L_x_20) ;  /* 0x0000000101447547 */ /* 0x000fee000b800000 */
[----:B------:R-:W1:Y:S01]  /*1840*/  LDCU.128 UR8, c[0x0][0xb10] ;  /* 0x00016200ff0877ac */ /* 0x000e620008000c00 */
[----:B------:R-:W2:Y:S01]  /*1850*/  LDCU UR12, c[0x0][0xb0c] ;  /* 0x00016180ff0c77ac */ /* 0x000ea20008000800 */
[----:B------:R-:W3:Y:S01]  /*1860*/  LDCU UR13, c[0x0][0xb20] ;  /* 0x00016400ff0d77ac */ /* 0x000ee20008000800 */
[----:B-1----:R-:W-:Y:S02]  /*1870*/  UIMAD.WIDE.U32 UR6, UR26, UR8, URZ ;  /* 0x000000081a0672a5 */ /* 0x002fe4000f8e00ff */
[----:B------:R-:W-:Y:S02]  /*1880*/  UIMAD.WIDE.U32 UR4, UR30, UR11, URZ ;  /* 0x0000000b1e0472a5 */ /* 0x000fe4000f8e00ff */
[----:B--2---:R-:W-:Y:S02]  /*1890*/  UISETP.NE.AND UP2, UPT, UR12, 0x1, UPT ;  /* 0x000000010c00788c */ /* 0x004fe4000bf45270 */
[----:B------:R-:W-:Y:S01]  /*18a0*/  UISETP.NE.AND UP1, UPT, UR10, 0x1, UPT ;  /* 0x000000010a00788c */ /* 0x000fe2000bf25270 */
[----:B------:R-:W-:-:S02]  /*18b0*/  UMOV UR6, UR7 ;  /* 0x0000000700067c82 */ /* 0x000fc40008000000 */
[----:B------:R-:W-:Y:S01]  /*18c0*/  UMOV UR4, UR5 ;  /* 0x0000000500047c82 */ /* 0x000fe20008000000 */
[----:B------:R-:W-:Y:S02]  /*18d0*/  USHF.R.U32.HI UR6, URZ, UR9, UR6 ;  /* 0x00000009ff067299 */ /* 0x000fe40008011606 */
[----:B---3--:R-:W-:Y:S02]  /*18e0*/  USHF.R.U32.HI UR4, URZ, UR13, UR4 ;  /* 0x0000000dff047299 */ /* 0x008fe40008011604 */
[----:B------:R-:W-:Y:S02]  /*18f0*/  USEL UR5, UR26, UR6, !UP2 ;  /* 0x000000061a057287 */ /* 0x000fe4000d000000 */
[----:B------:R-:W-:-:S04]  /*1900*/  USEL UR4, UR30, UR4, !UP1 ;  /* 0x000000041e047287 */ /* 0x000fc8000c800000 */
[----:B------:R-:W-:Y:S02]  /*1910*/  UIADD3 UR6, UPT, UPT, UR5, -UR4, URZ ;  /* 0x8000000405067290 */ /* 0x000fe4000fffe0ff */
[----:B------:R-:W-:Y:S02]  /*1920*/  UIADD3 UR4, UPT, UPT, -UR5, UR4, URZ ;  /* 0x0000000405047290 */ /* 0x000fe4000fffe1ff */
[----:B------:R-:W-:Y:S02]  /*1930*/  UIMAD UR30, UR6, UR10, UR30 ;  /* 0x0000000a061e72a4 */ /* 0x000fe4000f8e021e */
[----:B------:R-:W-:-:S12]  /*1940*/  UIMAD UR26, UR4, UR12, UR26 ;  /* 0x0000000c041a72a4 */ /* 0x000fd8000f8e021a */
.L_x_20:
[----:B------:R-:W-:Y:S05]  /*1950*/  BRA.U !UP5, `(.L_x_21) ;  /* 0x000000010d0c7547 */ /* 0x000fea000b800000 */
[----:B------:R-:W-:Y:S01]  /*1960*/  UCGABAR_WAIT ;  /* 0x0000000000007dc7 */ /* 0x000fe20008000000 */
[----:B------:R-:W-:Y:S01]  /*1970*/  CCTL.IVALL ;  /* 0x00000000ff00798f */ /* 0x000fe20002000000 */
[----:B------:R-:W-:Y:S05]  /*1980*/  BRA `(.L_x_22) ;  /* 0x0000000000047947 */ /* 0x000fea0003800000 */
.L_x_21:
[----:B------:R-:W-:Y:S06]  /*1990*/  BAR.SYNC.DEFER_BLOCKING 0x0 ;  /* 0x0000000000007b1d */ /* 0x000fec0000010000 */
.L_x_22:
[----:B------:R-:W-:Y:S05]  /*19a0*/  BRA.U UP0, `(.L_x_23) ;  /* 0x0000001d00dc7547 */ /* 0x000fea000b800000 */
[----:B------:R-:W1:Y:S01]  /*19b0*/  LDCU UR6, c[0x0][0x38c] ;  /* 0x00007180ff0677ac */ /* 0x000e620008000800 */
[----:B------:R-:W-:Y:S01]  /*19c0*/  PLOP3.LUT P1, PT, PT, PT, UP3, 0x80, 0x8 ;  /* 0x000000000008781c */ /* 0x000fe20003f2f038 */
[----:B------:R-:W-:Y:S01]  /*19d0*/  IMAD.MOV.U32 R12, RZ, RZ, 0x1 ;  /* 0x00000001ff0c7424 */ /* 0x000fe200078e00ff */
[----:B------:R-:W-:Y:S01]  /*19e0*/  ISETP.EQ.OR P2, PT, R0, RZ, P3 ;  /* 0x000000ff0000720c */ /* 0x000fe20001f42670 */
[----:B------:R-:W-:Y:S01]  /*19f0*/  UISETP.NE.AND UP1, UPT, UR22, URZ, UPT ;  /* 0x000000ff1600728c */ /* 0x000fe2000bf25270 */
[----:B------:R-:W-:Y:S02]  /*1a00*/  PLOP3.LUT P1, PT, P1, PT, PT, 0x8, 0x80 ;  /* 0x000000000080781c */ /* 0x000fe40000f2e170 */
[----:B------:R-:W-:Y:S01]  /*1a10*/  CS2R R10, SRZ ;  /* 0x00000000000a7805 */ /* 0x000fe2000001ff00 */
[----:B------:R-:W-:Y:S01]  /*1a20*/  IMAD.MOV.U32 R9, RZ, RZ, RZ ;  /* 0x000000ffff097224 */ /* 0x000fe200078e00ff */
[----:B------:R-:W2:Y:S01]  /*1a30*/  LDCU UR39, c[0x0][0x370] ;  /* 0x00006e00ff2777ac */ /* 0x000ea20008000800 */
[----:B------:R-:W-:Y:S01]  /*1a40*/  IMAD.MOV.U32 R8, RZ, RZ, 0x1 ;  /* 0x00000001ff087424 */ /* 0x000fe200078e00ff */
[----:B------:R-:W3:Y:S01]  /*1a50*/  LDCU.64 UR28, c[0x0][0x348] ;  /* 0x00006900ff1c77ac */ /* 0x000ee20008000a00 */
[----:B------:R-:W-:-:S02]  /*1a60*/  USHF.R.U32.HI UR44, URZ, 0x5, UR21 ;  /* 0x00000005ff2c7899 */ /* 0x000fc40008011615 */
[----:B-1----:R-:W-:Y:S02]  /*1a70*/  UIADD3 UR5, UPT, UPT, UR6, 0x1f, URZ ;  /* 0x0000001f06057890 */ /* 0x002fe4000fffe0ff */
[----:B------:R-:W-:Y:S02]  /*1a80*/  UIADD3 UR45, UPT, UPT, UR6, 0x3e, URZ ;  /* 0x0000003e062d7890 */ /* 0x000fe4000fffe0ff */
[----:B------:R-:W-:Y:S01]  /*1a90*/  USHF.R.S32.HI UR4, URZ, 0x1f, UR5 ;  /* 0x0000001fff047899 */ /* 0x000fe20008011405 */
[----:B------:R-:W1:Y:S03]  /*1aa0*/  LDCU UR38, c[0x0][0x374] ;  /* 0x00006e80ff2677ac */ /* 0x000e660008000800 */
[----:B------:R-:W-:Y:S02]  /*1ab0*/  ULEA.HI UR4, UR4, UR5, URZ, 0x5 ;  /* 0x0000000504047291 */ /* 0x000fe4000f8f28ff */
[----:B------:R-:W-:-:S02]  /*1ac0*/  USEL UR25, UR37, 0x2, UP1 ;  /* 0x0000000225197887 */ /* 0x000fc40008800000 */
[----:B------:R-:W-:Y:S02]  /*1ad0*/  USHF.R.S32.HI UR42, URZ, 0x5, UR4 ;  /* 0x00000005ff2a7899 */ /* 0x000fe40008011404 */
[----:B------:R-:W-:Y:S02]  /*1ae0*/  UIADD3 UR4, UPT, UPT, UR6, -0x1, URZ ;  /* 0xffffffff06047890 */ /* 0x000fe4000fffe0ff */
[----:B------:R-:W-:Y:S02]  /*1af0*/  UISETP.LT.U32.AND UP0, UPT, UR42, 0x1a, UPT ;  /* 0x0000001a2a00788c */ /* 0x000fe4000bf01070 */
[----:B------:R-:W-:Y:S02]  /*1b00*/  UISETP.GE.U32.AND UP2, UPT, UR4, -0x3f, UPT ;  /* 0xffffffc10400788c */ /* 0x000fe4000bf46070 */
[----:B------:R-:W-:Y:S01]  /*1b10*/  USEL UR41, UR42, 0x1a, UP0 ;  /* 0x0000001a2a297887 */ /* 0x000fe20008000000 */
[----:B------:R-:W-:-:S03]  /*1b20*/  UMOV UR5, URZ ;  /* 0x000000ff00057c82 */ /* 0x000fc60008000000 */
[----:B------:R-:W-:Y:S02]  /*1b30*/  UIADD3 UR24, UPT, UPT, UR41, -0x1, URZ ;  /* 0xffffffff29187890 */ /* 0x000fe4000fffe0ff */
[----:B------:R-:W-:-:S03]  /*1b40*/  UIADD3 UR43, UPT, UPT, UR42, -UR41, URZ ;  /* 0x800000292a2b7290 */ /* 0x000fc6000fffe0ff */
[----:B------:R-:W-:-:S04]  /*1b50*/  @UP2 UIADD3 UR24, UPT, UPT, UR41, URZ, URZ ;  /* 0x000000ff29182290 */ /* 0x000fc8000fffe0ff */
[----:B-123--:R-:W-:-:S12]  /*1b60*/  UIADD3 UR24, UPT, UPT, UR24, 0x1, URZ ;  /* 0x0000000118187890 */ /* 0x00efd8000fffe0ff */
.L_x_43:
[----:B------:R-:W-:Y:S01]  /*1b70*/  UISETP.NE.AND UP0, UPT, UR54, URZ, UPT ;  /* 0x000000ff3600728c */ /* 0x000fe2000bf05270 */
[----:B------:R-:W1:Y:S08]  /*1b80*/  S2UR UR54, SR_CgaCtaId ;  /* 0x00000000003679c3 */ /* 0x000e700000008800 */
[----:B------:R-:W-:Y:S05]  /*1b90*/  BRA.U UP0, `(.L_x_24) ;  /* 0x0000000100347547 */ /* 0x000fea000b800000 */
[----:B------:R-:W2:Y:S01]  /*1ba0*/  S2R R0, SR_CgaCtaId ;  /* 0x0000000000007919 */ /* 0x000ea20000008800 */
[----:B------:R-:W-:-:S04]  /*1bb0*/  MOV R2, 0x400 ;  /* 0x0000040000027802 */ /* 0x000fc80000000f00 */
[----:B--2---:R-:W-:Y:S02]  /*1bc0*/  LEA R0, R0, R2, 0x18 ;  /* 0x0000000200007211 */ /* 0x004fe400078ec0ff */
[----:B------:R-:W-:-:S03]  /*1bd0*/  SHF.L.U32 R2, R8, 0x1f, RZ ;  /* 0x0000001f08027819 */ /* 0x000fc600000006ff */
[----:B------:R-:W-:-:S04]  /*1be0*/  IMAD R0, R9, 0x8, R0 ;  /* 0x0000000809007824 */ /* 0x000fc800078e0200 */
[----:B------:R-:W2:Y:S02]  /*1bf0*/  SYNCS.PHASECHK.TRANS64.TRYWAIT P0, [R0+URZ+0x250], R2 ;  /* 0x00025002000075a7 */ /* 0x000ea400080011ff */
[----:B--2---:R-:W-:Y:S05]  /*1c00*/  @!P0 BRA `(.L_x_25) ;  /* 0x0000006400f88947 */ /* 0x004fea0003800000 */
.L_x_145:
[----:B------:R-:W-:Y:S01]  /*1c10*/  VIADD R9, R9, 0x1 ;  /* 0x0000000109097836 */ /* 0x000fe20000000000 */
[----:B------:R2:W-:Y:S04]  /*1c20*/  SYNCS.ARRIVE.TRANS64.A1T0 RZ, [R0+URZ+0x240], RZ ;  /* 0x000240ff00ff79a7 */ /* 0x0005e800081000ff */
[----:B------:R-:W-:-:S04]  /*1c30*/  ISETP.NE.AND P0, PT, R9, 0x2, PT ;  /* 0x000000020900780c */ /* 0x000fc80003f05270 */
[----:B------:R-:W-:Y:S02]  /*1c40*/  SEL R9, R9, RZ, P0 ;  /* 0x000000ff09097207 */ /* 0x000fe40000000000 */
[----:B--2---:R-:W-:-:S04]  /*1c50*/  SEL R0, RZ, 0x1, P0 ;  /* 0x00000001ff007807 */ /* 0x004fc80000000000 */
[----:B------:R-:W-:-:S07]  /*1c60*/  LOP3.LUT R8, R8, R0, RZ, 0x3c, !PT ;  /* 0x0000000008087212 */ /* 0x000fce00078e3cff */
.L_x_24:
[----:B------:R-:W-:Y:S01]  /*1c70*/  UMOV UR6, 0x400 ;  /* 0x0000040000067882 */ /* 0x000fe20000000000 */
[----:B------:R-:W-:Y:S01]  /*1c80*/  SHF.L.U32 R0, R12, 0x1f, RZ ;  /* 0x0000001f0c007819 */ /* 0x000fe200000006ff */
[----:B-1----:R-:W-:Y:S02]  /*1c90*/  ULEA UR6, UR54, UR6, 0x18 ;  /* 0x0000000636067291 */ /* 0x002fe4000f8ec0ff */
[----:B------:R-:W-:Y:S02]  /*1ca0*/  UISETP.GE.U32.AND UP0, UPT, UR45, 0x3f, UPT ;  /* 0x0000003f2d00788c */ /* 0x000fe4000bf06070 */
[----:B------:R-:W-:Y:S02]  /*1cb0*/  ULEA UR4, UR5, UR6, 0x3 ;  /* 0x0000000605047291 */ /* 0x000fe4000f8e18ff */
[----:B------:R-:W-:Y:S02]  /*1cc0*/  USHF.L.U32 UR11, UR30, 0x6, URZ ;  /* 0x000000061e0b7899 */ /* 0x000fe400080006ff */
[----:B------:R-:W-:Y:S01]  /*1cd0*/  ULEA UR35, UR26, UR44, 0x6 ;  /* 0x0000002c1a237291 */ /* 0x000fe2000f8e30ff */
[----:B------:R-:W-:-:S04]  /*1ce0*/  UMOV UR13, URZ ;  /* 0x000000ff000d7c82 */ /* 0x000fc80008000000 */
[----:B------:R1:W2:Y:S01]  /*1cf0*/  SYNCS.PHASECHK.TRANS64.TRYWAIT P0, [UR4+0xd0], R0 ;  /* 0x0000d000ff0075a7 */ /* 0x0002a20008001104 */
[----:B------:R-:W-:Y:S06]  /*1d00*/  BRA.U !UP0, `(.L_x_26) ;  /* 0x0000000108bc7547 */ /* 0x000fec000b800000 */
[----:B------:R-:W-:Y:S01]  /*1d10*/  UMOV UR7, URZ ;  /* 0x000000ff00077c82 */ /* 0x000fe20008000000 */
[----:B------:R-:W-:-:S05]  /*1d20*/  UMOV UR4, UR5 ;  /* 0x0000000500047c82 */ /* 0x000fca0008000000 */
.L_x_32:
[----:B------:R-:W-:Y:S01]  /*1d30*/  ULEA UR33, UR4, UR6, 0x3 ;  /* 0x0000000604217291 */ /* 0x000fe2000f8e18ff */
[----:B--2---:R-:W-:Y:S01]  /*1d40*/  @!P3 MOV R2, 0x2000 ;  /* 0x000020000002b802 */ /* 0x004fe20000000f00 */
[----:B--2-4-:R-:W-:Y:S10]  /*1d50*/  @P0 BRA `(.L_x_27) ;  /* 0x00000000000c0947 */ /* 0x014ff40003800000 */
[----:B------:R-:W-:-:S04]  /*1d60*/  SHF.L.U32 R3, R12, 0x1f, RZ ;  /* 0x0000001f0c037819 */ /* 0x000fc800000006ff */
[----:B------:R-:W2:Y:S02]  /*1d70*/  SYNCS.PHASECHK.TRANS64.TRYWAIT P0, [UR33+0xd0], R3 ;  /* 0x0000d003ff0075a7 */ /* 0x000ea40008001121 */
[----:B--2---:R-:W-:Y:S05]  /*1d80*/  @!P0 BRA `(.L_x_28) ;  /* 0x0000006400ac8947 */ /* 0x004fea0003800000 */
.L_x_27:
[----:B------:R2:W-:Y:S01]  /*1d90*/  @!P3 SYNCS.ARRIVE.TRANS64 RZ, [UR33], R2 ;  /* 0x00000002ffffb9a7 */ /* 0x0005e20008000021 */
[----:B------:R-:W-:-:S04]  /*1da0*/  ULOP3.LUT UR5, UR25, 0x2, URZ, 0xfc, !UPT ;  /* 0x0000000219057892 */ /* 0x000fc8000f8efcff */
[----:B------:R-:W-:-:S09]  /*1db0*/  UISETP.NE.AND UP0, UPT, UR5, 0x2, UPT ;  /* 0x000000020500788c */ /* 0x000fd2000bf05270 */
[----:B------:R-:W-:Y:S05]  /*1dc0*/  BRA.U UP0, `(.L_x_29) ;  /* 0x0000000100047547 */ /* 0x000fea000b800000 */
[----:B------:R-:W-:Y:S05]  /*1dd0*/  BPT.TRAP 0x1 ;  /* 0x000000040000795c */ /* 0x000fea0000300000 */
.L_x_29:
[----:B------:R-:W-:Y:S04]  /*1de0*/  BSSY.RECONVERGENT B0, `(.L_x_30) ;  /* 0x0000003000007945 */ /* 0x000fe80003800200 */
[----:B------:R-:W-:Y:S05]  /*1df0*/  @P2 BRA `(.L_x_31) ;  /* 0x0000000000042947 */ /* 0x000fea0003800000 */
[----:B------:R-:W-:Y:S05]  /*1e00*/  BPT.TRAP 0x1 ;  /* 0x000000040000795c */ /* 0x000fea0000300000 */
.L_x_31:
[----:B------:R-:W-:Y:S05]  /*1e10*/  BSYNC.RECONVERGENT B0 ;  /* 0x0000000000007941 */ /* 0x000fea0003800200 */
.L_x_30:
[----:B------:R-:W-:Y:S02]  /*1e20*/  UIADD3 UR5, UPT, UPT, UR4, 0x1, URZ ;  /* 0x0000000104057890 */ /* 0x000fe4000fffe0ff */
[----:B------:R-:W-:Y:S02]  /*1e30*/  UIADD3 UR16, UP1, UPT, UR28, 0x80, URZ ;  /* 0x000000801c107890 */ /* 0x000fe4000ff3e0ff */
[----:B------:R-:W-:Y:S02]  /*1e40*/  UISETP.NE.AND UP0, UPT, UR5, 0x1a, UPT ;  /* 0x0000001a0500788c */ /* 0x000fe4000bf05270 */
[----:B------:R-:W-:Y:S02]  /*1e50*/  USHF.L.U32 UR34, UR7, 0x5, URZ ;  /* 0x0000000507227899 */ /* 0x000fe400080006ff */
[----:B------:R-:W-:Y:S02]  /*1e60*/  USEL UR9, URZ, 0x1, UP0 ;  /* 0x00000001ff097887 */ /* 0x000fe40008000000 */
[----:B------:R-:W-:-:S02]  /*1e70*/  USEL UR5, UR5, URZ, UP0 ;  /* 0x000000ff05057287 */ /* 0x000fc40008000000 */
[----:B------:R-:W-:Y:S02]  /*1e80*/  UIADD3 UR14, UP0, UPT, UR28, 0x180, URZ ;  /* 0x000001801c0e7890 */ /* 0x000fe4000ff1e0ff */
[----:B------:R-:W-:Y:S01]  /*1e90*/  ULEA UR8, UR5, UR6, 0x3 ;  /* 0x0000000605087291 */ /* 0x000fe2000f8e18ff */
[----:B------:R-:W-:Y:S01]  /*1ea0*/  LOP3.LUT R12, R12, UR9, RZ, 0x3c, !PT ;  /* 0x000000090c0c7c12 */ /* 0x000fe2000f8e3cff */
[----:B------:R-:W-:Y:S02]  /*1eb0*/  UIADD3.X UR17, UPT, UPT, URZ, UR29, URZ, UP1, !UPT ;  /* 0x0000001dff117290 */ /* 0x000fe40008ffe4ff */
[----:B------:R-:W-:Y:S01]  /*1ec0*/  UIADD3.X UR15, UPT, UPT, URZ, UR29, URZ, UP0, !UPT ;  /* 0x0000001dff0f7290 */ /* 0x000fe200087fe4ff */
[----:B-1----:R-:W-:Y:S01]  /*1ed0*/  SHF.L.U32 R0, R12, 0x1f, RZ ;  /* 0x0000001f0c007819 */ /* 0x002fe200000006ff */
[----:B------:R-:W-:Y:S01]  /*1ee0*/  UMOV UR18, 0x0 ;  /* 0x0000000000127882 */ /* 0x000fe20000000000 */
[----:B------:R-:W-:Y:S01]  /*1ef0*/  UMOV UR19, 0x10000000 ;  /* 0x1000000000137882 */ /* 0x000fe20000000000 */
[----:B------:R-:W-:Y:S01]  /*1f00*/  UMOV UR12, UR36 ;  /* 0x00000024000c7c82 */ /* 0x000fe20008000000 */
[----:B------:R3:W4:Y:S01]  /*1f10*/  SYNCS.PHASECHK.TRANS64.TRYWAIT P0, [UR8+0xd0], R0 ;  /* 0x0000d000ff0075a7 */ /* 0x0007220008001108 */
[----:B------:R-:W-:Y:S01]  /*1f20*/  USHF.L.U32 UR8, UR4, 0xc, URZ ;  /* 0x0000000c04087899 */ /* 0x000fe200080006ff */
[----:B------:R-:W-:-:S02]  /*1f30*/  UMOV UR9, UR33 ;  /* 0x0000002100097c82 */ /* 0x000fc40008000000 */
[----:B------:R-:W-:Y:S01]  /*1f40*/  UMOV UR4, 0xf0000 ;  /* 0x000f000000047882 */ /* 0x000fe20000000000 */
[----:B------:R-:W-:Y:S02]  /*1f50*/  ULEA UR32, UR21, UR8, 0x1 ;  /* 0x0000000815207291 */ /* 0x000fe4000f8e08ff */
[----:B------:R-:W-:Y:S02]  /*1f60*/  UIADD3 UR8, UPT, UPT, UR6, 0x1d600, UR8 ;  /* 0x0001d60006087890 */ /* 0x000fe4000fffe008 */
[----:B------:R-:W-:Y:S01]  /*1f70*/  UIADD3 UR32, UPT, UPT, UR6, 0x3600, UR32 ;  /* 0x0000360006207890 */ /* 0x000fe2000fffe020 */
[----:B------:R-:W-:Y:S01]  /*1f80*/  UMOV UR10, UR34 ;  /* 0x00000022000a7c82 */ /* 0x000fe20008000000 */
[----:B------:R-:W-:Y:S01]  /*1f90*/  UIADD3 UR7, UPT, UPT, UR7, 0x1, URZ ;  /* 0x0000000107077890 */ /* 0x000fe2000fffe0ff */
[----:B------:R-:W-:-:S03]  /*1fa0*/  UMOV UR13, UR24 ;  /* 0x00000018000d7c82 */ /* 0x000fc60008000000 */
[----:B------:R-:W-:-:S03]  /*1fb0*/  UISETP.NE.AND UP0, UPT, UR7, UR24, UPT ;  /* 0x000000180700728c */ /* 0x000fc6000bf05270 */
[----:B------:R1:W-:Y:S01]  /*1fc0*/  UTMALDG.3D.MULTICAST [UR32], [UR16], UR4, desc[UR18] ;  /* 0x00001220100073b4 */ /* 0x0003e20008011804 */
[----:B------:R3:W-:Y:S01]  /*1fd0*/  UTMALDG.3D [UR8], [UR14], desc[UR18] ;  /* 0x000012080e0075b4 */ /* 0x0007e20008011000 */
[----:B-1----:R-:W-:-:S04]  /*1fe0*/  UMOV UR4, UR5 ;  /* 0x0000000500047c82 */ /* 0x002fc80008000000 */
[----:B---3--:R-:W-:Y:S05]  /*1ff0*/  BRA.U UP0, `(.L_x_32) ;  /* 0xfffffffd004c7547 */ /* 0x008fea000b83ffff */
.L_x_26:
[----:B------:R-:W-:Y:S01]  /*2000*/  ULEA UR4, UR5, UR6, 0x3 ;  /* 0x0000000605047291 */ /* 0x000fe2000f8e18ff */
[----:B-1----:R-:W-:Y:S01]  /*2010*/  SHF.L.U32 R0, R12, 0x1f, RZ ;  /* 0x0000001f0c007819 */ /* 0x002fe200000006ff */
[----:B------:R-:W-:Y:S01]  /*2020*/  @!P1 SYNCS.ARRIVE.TRANS64.A1T0 RZ, [UR6+0x1d8], RZ ;  /* 0x0001d8ffffff99a7 */ /* 0x000fe20008100006 */
[----:B------:R-:W-:-:S06]  /*2030*/  UISETP.GT.AND UP0, UPT, UR42, UR41, UPT ;  /* 0x000000292a00728c */ /* 0x000fcc000bf04270 */
[----:B--2-4-:R1:W2:Y:S03]  /*2040*/  SYNCS.PHASECHK.TRANS64.TRYWAIT P0, [UR4+0xd0], R0 ;  /* 0x0000d000ff0075a7 */ /* 0x0142a60008001104 */
[----:B------:R-:W-:Y:S05]  /*2050*/  BRA.U !UP0, `(.L_x_33) ;  /* 0x0000000108c07547 */ /* 0x000fea000b800000 */
[----:B------:R-:W-:Y:S01]  /*2060*/  UIADD3 UR26, UPT, UPT, UR43, UR13, URZ ;  /* 0x0000000d2b1a7290 */ /* 0x000fe2000fffe0ff */
[----:B------:R-:W-:-:S11]  /*2070*/  UMOV UR4, UR5 ;  /* 0x0000000500047c82 */ /* 0x000fd60008000000 */
.L_x_39:
[----:B------:R-:W-:Y:S01]  /*2080*/  ULEA UR17, UR4, UR6, 0x3 ;  /* 0x0000000604117291 */ /* 0x000fe2000f8e18ff */
[----:B--2---:R-:W-:Y:S01]  /*2090*/  @!P3 MOV R2, 0x2000 ;  /* 0x000020000002b802 */ /* 0x004fe20000000f00 */
[----:B--2-4-:R-:W-:Y:S10]  /*20a0*/  @P0 BRA `(.L_x_34) ;  /* 0x00000000000c0947 */ /* 0x014ff40003800000 */
[----:B------:R-:W-:-:S04]  /*20b0*/  SHF.L.U32 R3, R12, 0x1f, RZ ;  /* 0x0000001f0c037819 */ /* 0x000fc800000006ff */
[----:B------:R-:W2:Y:S02]  /*20c0*/  SYNCS.PHASECHK.TRANS64.TRYWAIT P0, [UR17+0xd0], R3 ;  /* 0x0000d003ff0075a7 */ /* 0x000ea40008001111 */
[----:B--2---:R-:W-:Y:S05]  /*20d0*/  @!P0 BRA `(.L_x_35) ;  /* 0x0000006000f08947 */ /* 0x004fea0003800000 */
.L_x_34:
[----:B------:R2:W-:Y:S01]  /*20e0*/  @!P3 SYNCS.ARRIVE.TRANS64 RZ, [UR17], R2 ;  /* 0x00000002ffffb9a7 */ /* 0x0005e20008000011 */
[----:B------:R-:W-:-:S04]  /*20f0*/  ULOP3.LUT UR5, UR25, 0x2, URZ, 0xfc, !UPT ;  /* 0x0000000219057892 */ /* 0x000fc8000f8efcff */
[----:B------:R-:W-:-:S09]  /*2100*/  UISETP.NE.AND UP0, UPT, UR5, 0x2, UPT ;  /* 0x000000020500788c */ /* 0x000fd2000bf05270 */
[----:B------:R-:W-:Y:S05]  /*2110*/  BRA.U UP0, `(.L_x_36) ;  /* 0x0000000100047547 */ /* 0x000fea000b800000 */
[----:B------:R-:W-:Y:S05]  /*2120*/  BPT.TRAP 0x1 ;  /* 0x000000040000795c */ /* 0x000fea0000300000 */
.L_x_36:
[----:B------:R-:W-:Y:S04]  /*2130*/  BSSY.RECONVERGENT B0, `(.L_x_37) ;  /* 0x0000003000007945 */ /* 0x000fe80003800200 */
[----:B------:R-:W-:Y:S05]  /*2140*/  @P2 BRA `(.L_x_38) ;  /* 0x0000000000042947 */ /* 0x000fea0003800000 */
[----:B------:R-:W-:Y:S05]  /*2150*/  BPT.TRAP 0x1 ;  /* 0x000000040000795c */ /* 0x000fea0000300000 */
.L_x_38:
[----:B------:R-:W-:Y:S05]  /*2160*/  BSYNC.RECONVERGENT B0 ;  /* 0x0000000000007941 */ /* 0x000fea0003800200 */
.L_x_37:
[----:B------:R-:W-:Y:S02]  /*2170*/  UIADD3 UR5, UPT, UPT, UR4, 0x1, URZ ;  /* 0x0000000104057890 */ /* 0x000fe4000fffe0ff */
[----:B------:R-:W-:Y:S02]  /*2180*/  UIADD3 UR14, UP1, UPT, UR28, 0x80, URZ ;  /* 0x000000801c0e7890 */ /* 0x000fe4000ff3e0ff */
[----:B------:R-:W-:Y:S02]  /*2190*/  UISETP.NE.AND UP0, UPT, UR5, 0x1a, UPT ;  /* 0x0000001a0500788c */ /* 0x000fe4000bf05270 */
[----:B------:R-:W-:Y:S02]  /*21a0*/  USHF.L.U32 UR18, UR13, 0x5, URZ ;  /* 0x000000050d127899 */ /* 0x000fe400080006ff */
[----:B------:R-:W-:Y:S02]  /*21b0*/  USEL UR8, URZ, 0x1, UP0 ;  /* 0x00000001ff087887 */ /* 0x000fe40008000000 */
[----:B------:R-:W-:-:S02]  /*21c0*/  USEL UR5, UR5, URZ, UP0 ;  /* 0x000000ff05057287 */ /* 0x000fc40008000000 */
[----:B------:R-:W-:Y:S02]  /*21d0*/  UIADD3 UR22, UP0, UPT, UR28, 0x180, URZ ;  /* 0x000001801c167890 */ /* 0x000fe4000ff1e0ff */
[----:B------:R-:W-:Y:S01]  /*21e0*/  LOP3.LUT R12, R12, UR8, RZ, 0x3c, !PT ;  /* 0x000000080c0c7c12 */ /* 0x000fe2000f8e3cff */
[----:B------:R-:W-:Y:S02]  /*21f0*/  USHF.L.U32 UR8, UR4, 0xc, URZ ;  /* 0x0000000c04087899 */ /* 0x000fe400080006ff */
[----:B------:R-:W-:Y:S01]  /*2200*/  ULEA UR7, UR5, UR6, 0x3 ;  /* 0x0000000605077291 */ /* 0x000fe2000f8e18ff */
[----:B-1----:R-:W-:Y:S01]  /*2210*/  SHF.L.U32 R0, R12, 0x1f, RZ ;  /* 0x0000001f0c007819 */ /* 0x002fe200000006ff */
[----:B------:R-:W-:Y:S02]  /*2220*/  ULEA UR16, UR21, UR8, 0x1 ;  /* 0x0000000815107291 */ /* 0x000fe4000f8e08ff */
[----:B------:R-:W-:Y:S02]  /*2230*/  UIADD3.X UR15, UPT, UPT, URZ, UR29, URZ, UP1, !UPT ;  /* 0x0000001dff0f7290 */ /* 0x000fe40008ffe4ff */
[----:B------:R-:W-:-:S02]  /*2240*/  UIADD3 UR16, UPT, UPT, UR6, 0x3600, UR16 ;  /* 0x0000360006107890 */ /* 0x000fc4000fffe010 */
[----:B------:R-:W-:Y:S01]  /*2250*/  UIADD3 UR8, UPT, UPT, UR6, 0x1d600, UR8 ;  /* 0x0001d60006087890 */ /* 0x000fe2000fffe008 */
[----:B------:R3:W4:Y:S01]  /*2260*/  SYNCS.PHASECHK.TRANS64.TRYWAIT P0, [UR7+0xd0], R0 ;  /* 0x0000d000ff0075a7 */ /* 0x0007220008001107 */
[----:B------:R-:W-:Y:S01]  /*2270*/  UIADD3.X UR23, UPT, UPT, URZ, UR29, URZ, UP0, !UPT ;  /* 0x0000001dff177290 */ /* 0x000fe200087fe4ff */
[----:B------:R-:W-:Y:S01]  /*2280*/  UMOV UR4, 0xf0000 ;  /* 0x000f000000047882 */ /* 0x000fe20000000000 */
[----:B------:R-:W-:Y:S01]  /*2290*/  UMOV UR30, 0x0 ;  /* 0x00000000001e7882 */ /* 0x000fe20000000000 */
[----:B------:R-:W-:Y:S01]  /*22a0*/  UMOV UR31, 0x10000000 ;  /* 0x10000000001f7882 */ /* 0x000fe20000000000 */
[----:B------:R-:W-:Y:S01]  /*22b0*/  UMOV UR19, UR35 ;  /* 0x0000002300137c82 */ /* 0x000fe20008000000 */
[----:B------:R-:W-:Y:S01]  /*22c0*/  UMOV UR20, UR36 ;  /* 0x0000002400147c82 */ /* 0x000fe20008000000 */
[----:B------:R-:W-:Y:S01]  /*22d0*/  UMOV UR12, UR36 ;  /* 0x00000024000c7c82 */ /* 0x000fe20008000000 */
[----:B------:R-:W-:Y:S01]  /*22e0*/  UMOV UR9, UR17 ;  /* 0x0000001100097c82 */ /* 0x000fe20008000000 */
[----:B------:R-:W-:Y:S01]  /*22f0*/  UMOV UR10, UR18 ;  /* 0x00000012000a7c82 */ /* 0x000fe20008000000 */
[----:B------:R1:W-:Y:S01]  /*2300*/  UTMALDG.3D.MULTICAST [UR16], [UR14], UR4, desc[UR30] ;  /* 0x00001e100e0073b4 */ /* 0x0003e20008011804 */
[----:B------:R-:W-:-:S04]  /*2310*/  UIADD3 UR13, UPT, UPT, UR13, 0x1, URZ ;  /* 0x000000010d0d7890 */ /* 0x000fc8000fffe0ff */
[----:B------:R-:W-:Y:S01]  /*2320*/  UISETP.NE.AND UP0, UPT, UR13, UR26, UPT ;  /* 0x0000001a0d00728c */ /* 0x000fe2000bf05270 */
[----:B------:R3:W-:Y:S01]  /*2330*/  UTMALDG.3D [UR8], [UR22], desc[UR30] ;  /* 0x00001e08160075b4 */ /* 0x0007e20008011000 */
[----:B-1----:R-:W-:-:S07]  /*2340*/  UMOV UR4, UR5 ;  /* 0x0000000500047c82 */ /* 0x002fce0008000000 */
[----:B---3--:R-:W-:Y:S05]  /*2350*/  BRA.U UP0, `(.L_x_39) ;  /* 0xfffffffd00487547 */ /* 0x008fea000b83ffff */
.L_x_33:
[C---:B------:R-:W-:Y:S01]  /*2360*/  LEA R3, R11.reuse, UR6, 0x3 ;  /* 0x000000060b037c11 */ /* 0x040fe2000f8e18ff */
[----:B------:R-:W-:Y:S01]  /*2370*/  NOP ;  /* 0x0000000000007918 */ /* 0x000fe20000000000 */
[----:B-1----:R-:W-:Y:S02]  /*2380*/  SHF.L.U32 R0, R10, 0x1f, RZ ;  /* 0x0000001f0a007819 */ /* 0x002fe400000006ff */
[----:B------:R-:W-:Y:S02]  /*2390*/  LEA R4, R11, UR6, 0x4 ;  /* 0x000000060b047c11 */ /* 0x000fe4000f8e20ff */
[----:B--2-4-:R-:W1:Y:S02]  /*23a0*/  SYNCS.PHASECHK.TRANS64.TRYWAIT P0, [R3+URZ+0x1e0], R0 ;  /* 0x0001e000030075a7 */ /* 0x014e6400080011ff */
[----:B-1----:R-:W-:Y:S05]  /*23b0*/  @!P0 BRA `(.L_x_40) ;  /* 0x0000006000508947 */ /* 0x002fea0003800000 */
.L_x_148:
[----:B------:R-:W2:Y:S01]  /*23c0*/  LDS.128 R4, [R4+0x270] ;  /* 0x0002700004047984 */ /* 0x000ea20000000c00 */
[----:B------:R-:W-:Y:S01]  /*23d0*/  UISETP.GE.AND UP0, UPT, UR40, 0x1, UPT ;  /* 0x000000012800788c */ /* 0x000fe2000bf06270 */
[----:B------:R-:W-:Y:S01]  /*23e0*/  @!PT LDS RZ, [RZ] ;  /* 0x00000000fffff984 */ /* 0x000fe20000000800 */
[----:B------:R-:W-:Y:S01]  /*23f0*/  @!PT LDS RZ, [RZ] ;  /* 0x00000000fffff984 */ /* 0x000fe20000000800 */
[----:B------:R-:W-:Y:S01]  /*2400*/  @!PT LDS RZ, [RZ] ;  /* 0x00000000fffff984 */ /* 0x000fe20000000800 */
[----:B------:R-:W-:Y:S01]  /*2410*/  @!PT LDS RZ, [RZ] ;  /* 0x00000000fffff984 */ /* 0x000fe20000000800 */
[----:B------:R3:W-:Y:S06]  /*2420*/  MEMBAR.ALL.CTA ;  /* 0x0000000000007992 */ /* 0x0007ec0000008000 */
[----:B---3--:R-:W3:Y:S01]  /*2430*/  FENCE.VIEW.ASYNC.S ;  /* 0x00000000000073c6 */ /* 0x008ee20000000000 */
[----:B--2---:R-:W-:-:S13]  /*2440*/  LOP3.LUT P0, RZ, R6, 0x1, RZ, 0xc0, !PT ;  /* 0x0000000106ff7812 */ /* 0x004fda000780c0ff */
[----:B---3--:R-:W-:Y:S01]  /*2450*/  VOTEU.ANY UP1, P0 ;  /* 0x0000000000ff7886 */ /* 0x008fe20000020100 */
[----:B------:R-:W-:-:S13]  /*2460*/  PLOP3.LUT P0, PT, PT, PT, UP1, 0x80, 0x8 ;  /* 0x000000000008781c */ /* 0x000fda0003f0f018 */
[----:B-1----:R-:W-:Y:S02]  /*2470*/  @P0 LOP3.LUT R0, R5, 0xffff, RZ, 0xc0, !PT ;  /* 0x0000ffff05000812 */ /* 0x002fe400078ec0ff */
[----:B------:R-:W-:Y:S02]  /*2480*/  @P0 MOV R2, R4 ;  /* 0x0000000400020202 */ /* 0x000fe40000000f00 */
[----:B------:R-:W-:Y:S01]  /*2490*/  @P0 R2UR UR7, R0 ;  /* 0x00000000000702ca */ /* 0x000fe200000e0000 */
[----:B------:R-:W-:Y:S01]  /*24a0*/  VIADD R0, R3, 0x1f0 ;  /* 0x000001f003007836 */ /* 0x000fe20000000000 */
[----:B------:R-:W-:Y:S02]  /*24b0*/  @P0 SHF.R.U32.HI R4, RZ, 0x10, R5 ;  /* 0x00000010ff040819 */ /* 0x000fe40000011605 */
[----:B------:R-:W-:Y:S02]  /*24c0*/  @P0 R2UR UR8, R2 ;  /* 0x00000000020802ca */ /* 0x000fe400000e0000 */
[----:B------:R-:W-:-:S02]  /*24d0*/  PRMT R0, RZ, 0x654, R0 ;  /* 0x00000654ff007816 */ /* 0x000fc40000000000 */
[----:B------:R-:W-:Y:S02]  /*24e0*/  @P0 R2UR UR4, R4 ;  /* 0x00000000040402ca */ /* 0x000fe400000e0000 */
[----:B------:R1:W-:Y:S03]  /*24f0*/  SYNCS.ARRIVE.TRANS64.RED.A1T0 RZ, [R0+URZ], RZ ;  /* 0x000000ff00ff79a7 */ /* 0x0003e600081004ff */
[----:B------:R-:W-:-:S04]  /*2500*/  @UP1 UMOV UR27, UR7 ;  /* 0x00000007001b1c82 */ /* 0x000fc80008000000 */
[----:B------:R-:W-:-:S04]  /*2510*/  @UP1 UMOV UR37, UR8 ;  /* 0x0000000800251c82 */ /* 0x000fc80008000000 */
[----:B------:R-:W-:Y:S01]  /*2520*/  @UP1 UMOV UR36, UR4 ;  /* 0x0000000400241c82 */ /* 0x000fe20008000000 */
[----:B------:R-:W-:Y:S05]  /*2530*/  BRA.U !UP0, `(.L_x_41) ;  /* 0x0000000108d47547 */ /* 0x000fea000b800000 */
[----:B------:R-:W2:Y:S01]  /*2540*/  LDCU.128 UR12, c[0x0][0xb10] ;  /* 0x00016200ff0c77ac */ /* 0x000ea20008000c00 */
[----:B------:R-:W3:Y:S01]  /*2550*/  LDCU UR26, c[0x0][0xb20] ;  /* 0x00016400ff1a77ac */ /* 0x000ee20008000800 */
[----:B------:R-:W4:Y:S01]  /*2560*/  LDCU UR20, c[0x0][0xb0c] ;  /* 0x00016180ff1477ac */ /* 0x000f220008000800 */
[----:B------:R-:W1:Y:S01]  /*2570*/  LDCU.64 UR10, c[0x0][0xb28] ;  /* 0x00016500ff0a77ac */ /* 0x000e620008000a00 */
[----:B------:R-:W-:Y:S02]  /*2580*/  UISETP.NE.AND UP3, UPT, UR40, 0x1, UPT ;  /* 0x000000012800788c */ /* 0x000fe4000bf65270 */
[----:B--2---:R-:W-:Y:S02]  /*2590*/  UIMAD.WIDE.U32 UR16, UR38, UR15, URZ ;  /* 0x0000000f261072a5 */ /* 0x004fe4000f8e00ff */
[----:B------:R-:W-:Y:S02]  /*25a0*/  UIMAD.WIDE.U32 UR8, UR39, UR12, URZ ;  /* 0x0000000c270872a5 */ /* 0x000fe4000f8e00ff */
[----:B------:R-:W-:-:S02]  /*25b0*/  UISETP.NE.AND UP0, UPT, UR14, 0x1, UPT ;  /* 0x000000010e00788c */ /* 0x000fc4000bf05270 */
[----:B------:R-:W-:Y:S01]  /*25c0*/  UIMAD.WIDE.U32 UR22, UR27, UR15, URZ ;  /* 0x0000000f1b1672a5 */ /* 0x000fe2000f8e00ff */
[----:B------:R-:W-:Y:S02]  /*25d0*/  UMOV UR16, UR17 ;  /* 0x0000001100107c82 */ /* 0x000fe40008000000 */
[----:B------:R-:W-:Y:S01]  /*25e0*/  UMOV UR8, UR9 ;  /* 0x0000000900087c82 */ /* 0x000fe20008000000 */
[----:B---3--:R-:W-:Y:S02]  /*25f0*/  USHF.R.U32.HI UR16, URZ, UR26, UR16 ;  /* 0x0000001aff107299 */ /* 0x008fe40008011610 */
[----:B----4-:R-:W-:Y:S02]  /*2600*/  UISETP.NE.AND UP2, UPT, UR20, 0x1, UPT ;  /* 0x000000011400788c */ /* 0x010fe4000bf45270 */
[----:B------:R-:W-:Y:S02]  /*2610*/  USHF.R.U32.HI UR8, URZ, UR13, UR8 ;  /* 0x0000000dff087299 */ /* 0x000fe40008011608 */
[----:B------:R-:W-:-:S02]  /*2620*/  USEL UR7, UR38, UR16, !UP0 ;  /* 0x0000001026077287 */ /* 0x000fc4000c000000 */
[----:B------:R-:W-:Y:S02]  /*2630*/  USEL UR8, UR39, UR8, !UP2 ;  /* 0x0000000827087287 */ /* 0x000fe4000d000000 */
[----:B-1----:R-:W-:Y:S01]  /*2640*/  UIMAD.WIDE.U32 UR16, UR7, UR10, URZ ;  /* 0x0000000a071072a5 */ /* 0x002fe2000f8e00ff */
[----:B------:R-:W-:Y:S01]  /*2650*/  UMOV UR4, UR23 ;  /* 0x0000001700047c82 */ /* 0x000fe20008000000 */
[----:B------:R-:W-:Y:S02]  /*2660*/  UIMAD.WIDE.U32 UR18, UR37, UR12, URZ ;  /* 0x0000000c251272a5 */ /* 0x000fe4000f8e00ff */
[----:B------:R-:W-:-:S03]  /*2670*/  UIMAD.WIDE.U32 UR22, UR8, UR10, URZ ;  /* 0x0000000a081672a5 */ /* 0x000fc6000f8e00ff */
[----:B------:R-:W-:Y:S01]  /*2680*/  UMOV UR16, UR17 ;  /* 0x0000001100107c82 */ /* 0x000fe20008000000 */
[----:B------:R-:W-:Y:S02]  /*2690*/  USHF.R.U32.HI UR4, URZ, UR26, UR4 ;  /* 0x0000001aff047299 */ /* 0x000fe40008011604 */
[----:B------:R-:W-:Y:S01]  /*26a0*/  @UP3 USHF.R.U32.HI UR7, URZ, UR11, UR16 ;  /* 0x0000000bff073299 */ /* 0x000fe20008011610 */
[----:B------:R-:W-:Y:S01]  /*26b0*/  UMOV UR18, UR19 ;  /* 0x0000001300127c82 */ /* 0x000fe20008000000 */
[----:B------:R-:W-:Y:S01]  /*26c0*/  UMOV UR22, UR23 ;  /* 0x0000001700167c82 */ /* 0x000fe20008000000 */
[----:B------:R-:W-:Y:S02]  /*26d0*/  USHF.R.U32.HI UR13, URZ, UR13, UR18 ;  /* 0x0000000dff0d7299 */ /* 0x000fe40008011612 */
[----:B------:R-:W-:Y:S02]  /*26e0*/  USEL UR4, UR27, UR4, !UP0 ;  /* 0x000000041b047287 */ /* 0x000fe4000c000000 */
[----:B------:R-:W-:-:S02]  /*26f0*/  @UP3 USHF.R.U32.HI UR8, URZ, UR11, UR22 ;  /* 0x0000000bff083299 */ /* 0x000fc40008011616 */
[----:B------:R-:W-:Y:S02]  /*2700*/  UIMAD UR9, UR40, UR7, URZ ;  /* 0x00000007280972a4 */ /* 0x000fe4000f8e02ff */
[----:B------:R-:W-:Y:S02]  /*2710*/  USEL UR7, UR37, UR13, !UP2 ;  /* 0x0000000d25077287 */ /* 0x000fe4000d000000 */
[----:B------:R-:W-:Y:S02]  /*2720*/  UIMAD UR12, UR40, UR8, URZ ;  /* 0x00000008280c72a4 */ /* 0x000fe4000f8e02ff */
[----:B------:R-:W-:Y:S02]  /*2730*/  UISETP.GE.AND UP0, UPT, UR4, UR9, UPT ;  /* 0x000000090400728c */ /* 0x000fe4000bf06270 */
[----:B------:R-:W-:Y:S02]  /*2740*/  UIMAD.WIDE.U32 UR16, UR4, UR10, URZ ;  /* 0x0000000a041072a5 */ /* 0x000fe4000f8e00ff */
[----:B------:R-:W-:-:S02]  /*2750*/  UISETP.GE.OR UP0, UPT, UR7, UR12, UP0 ;  /* 0x0000000c0700728c */ /* 0x000fc40008706670 */
        /* <DEDUP_REMOVED lines=19> */
.L_x_41:
[----:B------:R-:W2:Y:S02]  /*2890*/  LDCU UR4, c[0x0][0xb30] ;  /* 0x00016600ff0477ac */ /* 0x000ea40008000800 */
[----:B--2---:R-:W-:-:S09]  /*28a0*/  UISETP.NE.AND UP0, UPT, UR4, 0x1, UPT ;  /* 0x000000010400788c */ /* 0x004fd2000bf05270 */
[----:B------:R-:W-:Y:S05]  /*28b0*/  BRA.U UP0, `(.L_x_42) ;  /* 0x0000000100447547 */ /* 0x000fea000b800000 */
[----:B------:R-:W2:Y:S01]  /*28c0*/  LDCU.128 UR12, c[0x0][0xb10] ;  /* 0x00016200ff0c77ac */ /* 0x000ea20008000c00 */
[----:B------:R-:W3:Y:S01]  /*28d0*/  LDCU UR16, c[0x0][0xb0c] ;  /* 0x00016180ff1077ac */ /* 0x000ee20008000800 */
[----:B------:R-:W4:Y:S01]  /*28e0*/  LDCU UR17, c[0x0][0xb20] ;  /* 0x00016400ff1177ac */ /* 0x000f220008000800 */
[----:B--2---:R-:W-:Y:S02]  /*28f0*/  UIMAD.WIDE.U32 UR10, UR37, UR12, URZ ;  /* 0x0000000c250a72a5 */ /* 0x004fe4000f8e00ff */
[----:B------:R-:W-:Y:S02]  /*2900*/  UIMAD.WIDE.U32 UR8, UR27, UR15, URZ ;  /* 0x0000000f1b0872a5 */ /* 0x000fe4000f8e00ff */
[----:B---3--:R-:W-:Y:S02]  /*2910*/  UISETP.NE.AND UP2, UPT, UR16, 0x1, UPT ;  /* 0x000000011000788c */ /* 0x008fe4000bf45270 */
[----:B------:R-:W-:Y:S01]  /*2920*/  UISETP.NE.AND UP0, UPT, UR14, 0x1, UPT ;  /* 0x000000010e00788c */ /* 0x000fe2000bf05270 */
[----:B------:R-:W-:-:S02]  /*2930*/  UMOV UR7, UR11 ;  /* 0x0000000b00077c82 */ /* 0x000fc40008000000 */
[----:B------:R-:W-:Y:S01]  /*2940*/  UMOV UR4, UR9 ;  /* 0x0000000900047c82 */ /* 0x000fe20008000000 */
[----:B------:R-:W-:Y:S02]  /*2950*/  USHF.R.U32.HI UR7, URZ, UR13, UR7 ;  /* 0x0000000dff077299 */ /* 0x000fe40008011607 */
[----:B----4-:R-:W-:Y:S02]  /*2960*/  USHF.R.U32.HI UR4, URZ, UR17, UR4 ;  /* 0x00000011ff047299 */ /* 0x010fe40008011604 */
[----:B------:R-:W-:Y:S02]  /*2970*/  USEL UR7, UR37, UR7, !UP2 ;  /* 0x0000000725077287 */ /* 0x000fe4000d000000 */
[----:B------:R-:W-:-:S04]  /*2980*/  USEL UR4, UR27, UR4, !UP0 ;  /* 0x000000041b047287 */ /* 0x000fc8000c000000 */
[----:B------:R-:W-:Y:S02]  /*2990*/  UIADD3 UR8, UPT, UPT, UR7, -UR4, URZ ;  /* 0x8000000407087290 */ /* 0x000fe4000fffe0ff */
[----:B------:R-:W-:Y:S02]  /*29a0*/  UIADD3 UR4, UPT, UPT, -UR7, UR4, URZ ;  /* 0x0000000407047290 */ /* 0x000fe4000fffe1ff */
[----:B------:R-:W-:Y:S02]  /*29b0*/  UIMAD UR27, UR8, UR14, UR27 ;  /* 0x0000000e081b72a4 */ /* 0x000fe4000f8e021b */
[----:B------:R-:W-:-:S12]  /*29c0*/  UIMAD UR37, UR4, UR16, UR37 ;  /* 0x00000010042572a4 */ /* 0x000fd8000f8e0225 */
.L_x_42:
[----:B------:R-:W-:Y:S01]  /*29d0*/  VIADD R11, R11, 0x1 ;  /* 0x000000010b0b7836 */ /* 0x000fe20000000000 */
[----:B------:R-:W-:Y:S02]  /*29e0*/  R2UR UR7, R48 ;  /* 0x00000000300772ca */ /* 0x000fe400000e0000 */
[----:B------:R-:W-:Y:S02]  /*29f0*/  R2UR UR4, R47 ;  /* 0x000000002f0472ca */ /* 0x000fe400000e0000 */
[C---:B------:R-:W-:Y:S02]  /*2a00*/  ISETP.NE.AND P0, PT, R11.reuse, 0x2, PT ;  /* 0x000000020b00780c */ /* 0x040fe40003f05270 */
[----:B------:R-:W-:Y:S02]  /*2a10*/  PLOP3.LUT P1, PT, PT, PT, PT, 0x80, 0x8 ;  /* 0x000000000008781c */ /* 0x000fe40003f2f070 */
[----:B-1----:R-:W-:Y:S02]  /*2a20*/  SEL R0, RZ, 0x1, P0 ;  /* 0x00000001ff007807 */ /* 0x002fe40000000000 */
[----:B------:R-:W-:-:S02]  /*2a30*/  SEL R11, R11, RZ, P0 ;  /* 0x000000ff0b0b7207 */ /* 0x000fc40000000000 */
[----:B------:R-:W-:Y:S01]  /*2a40*/  LOP3.LUT R10, R10, R0, RZ, 0x3c, !PT ;  /* 0x000000000a0a7212 */ /* 0x000fe200078e3cff */
[----:B------:R-:W-:Y:S02]  /*2a50*/  UIADD3 UR26, UPT, UPT, UR37, UR7, URZ ;  /* 0x00000007251a7290 */ /* 0x000fe4000fffe0ff */
[----:B------:R-:W-:Y:S01]  /*2a60*/  UIADD3 UR30, UPT, UPT, UR27, UR4, URZ ;  /* 0x000000041b1e7290 */ /* 0x000fe2000fffe0ff */
[----:B------:R-:W-:Y:S11]  /*2a70*/  BRA.U UP1, `(.L_x_43) ;  /* 0xfffffff1013c7547 */ /* 0x000ff6000b83ffff */
[----:B------:R-:W-:Y:S01]  /*2a80*/  UIADD3 UR7, UPT, UPT, UR6, 0xd0, URZ ;  /* 0x000000d006077890 */ /* 0x000fe2000fffe0ff */
[----:B------:R-:W-:-:S03]  /*2a90*/  SHF.L.U32 R2, R12, 0x1f, RZ ;  /* 0x0000001f0c027819 */ /* 0x000fc600000006ff */
[----:B------:R-:W-:-:S09]  /*2aa0*/  ULEA UR4, UR5, UR7, 0x3 ;  /* 0x0000000705047291 */ /* 0x000fd2000f8e18ff */
[----:B------:R-:W1:Y:S02]  /*2ab0*/  SYNCS.PHASECHK.TRANS64.TRYWAIT P0, [UR4], R2 ;  /* 0x00000002ff0075a7 */ /* 0x000e640008001104 */
[----:B-1----:R-:W-:Y:S05]  /*2ac0*/  @!P0 BRA `(.L_x_44) ;  /* 0x0000005800a08947 */ /* 0x002fea0003800000 */
.L_x_150:
[----:B------:R-:W-:-:S04]  /*2ad0*/  UIADD3 UR4, UPT, UPT, UR5, 0x1, URZ ;  /* 0x0000000105047890 */ /* 0x000fc8000fffe0ff */
[----:B------:R-:W-:-:S04]  /*2ae0*/  UISETP.NE.AND UP0, UPT, UR4, 0x1a, UPT ;  /* 0x0000001a0400788c */ /* 0x000fc8000bf05270 */
[----:B------:R-:W-:Y:S02]  /*2af0*/  USEL UR6, URZ, 0x1, UP0 ;  /* 0x00000001ff067887 */ /* 0x000fe40008000000 */
[----:B------:R-:W-:-:S04]  /*2b00*/  USEL UR4, UR4, URZ, UP0 ;  /* 0x000000ff04047287 */ /* 0x000fc80008000000 */
[----:B------:R-:W-:Y:S01]  /*2b10*/  ULEA UR5, UR4, UR7, 0x3 ;  /* 0x0000000704057291 */ /* 0x000fe2000f8e18ff */
[----:B-1----:R-:W-:-:S04]  /*2b20*/  LOP3.LUT R2, R12, UR6, RZ, 0x3c, !PT ;  /* 0x000000060c027c12 */ /* 0x002fc8000f8e3cff */
[----:B------:R-:W-:-:S04]  /*2b30*/  SHF.L.U32 R3, R2, 0x1f, RZ ;  /* 0x0000001f02037819 */ /* 0x000fc800000006ff */
[----:B------:R-:W1:Y:S02]  /*2b40*/  SYNCS.PHASECHK.TRANS64.TRYWAIT P0, [UR5], R3 ;  /* 0x00000003ff0075a7 */ /* 0x000e640008001105 */
[----:B-1----:R-:W-:Y:S05]  /*2b50*/  @!P0 BRA `(.L_x_45) ;  /* 0x0000005800948947 */ /* 0x002fea0003800000 */
.L_x_152:
[----:B------:R-:W-:-:S04]  /*2b60*/  UIADD3 UR4, UPT, UPT, UR4, 0x1, URZ ;  /* 0x0000000104047890 */ /* 0x000fc8000fffe0ff */
[----:B------:R-:W-:-:S04]  /*2b70*/  UISETP.NE.AND UP0, UPT, UR4, 0x1a, UPT ;  /* 0x0000001a0400788c */ /* 0x000fc8000bf05270 */
[----:B------:R-:W-:Y:S02]  /*2b80*/  USEL UR6, URZ, 0x1, UP0 ;  /* 0x00000001ff067887 */ /* 0x000fe40008000000 */
[----:B------:R-:W-:-:S04]  /*2b90*/  USEL UR4, UR4, URZ, UP0 ;  /* 0x000000ff04047287 */ /* 0x000fc80008000000 */
[----:B------:R-:W-:Y:S01]  /*2ba0*/  ULEA UR5, UR4, UR7, 0x3 ;  /* 0x0000000704057291 */ /* 0x000fe2000f8e18ff */
[----:B------:R-:W-:-:S04]  /*2bb0*/  LOP3.LUT R2, R2, UR6, RZ, 0x3c, !PT ;  /* 0x0000000602027c12 */ /* 0x000fc8000f8e3cff */
[----:B-1----:R-:W-:-:S04]  /*2bc0*/  SHF.L.U32 R3, R2, 0x1f, RZ ;  /* 0x0000001f02037819 */ /* 0x002fc800000006ff */
[----:B------:R-:W1:Y:S02]  /*2bd0*/  SYNCS.PHASECHK.TRANS64.TRYWAIT P0, [UR5], R3 ;  /* 0x00000003ff0075a7 */ /* 0x000e640008001105 */
[----:B-1----:R-:W-:Y:S05]  /*2be0*/  @!P0 BRA `(.L_x_46) ;  /* 0x0000005800888947 */ /* 0x002fea0003800000 */
.L_x_154:
        /* <DEDUP_REMOVED lines=9> */
.L_x_156:
        /* <DEDUP_REMOVED lines=9> */
.L_x_158:
        /* <DEDUP_REMOVED lines=9> */
.L_x_160:
        /* <DEDUP_REMOVED lines=9> */
.L_x_162:
        /* <DEDUP_REMOVED lines=9> */
.L_x_164:
        /* <DEDUP_REMOVED lines=9> */
.L_x_166:
        /* <DEDUP_REMOVED lines=9> */
.L_x_168:
        /* <DEDUP_REMOVED lines=9> */
.L_x_170:
        /* <DEDUP_REMOVED lines=9> */
.L_x_172:
        /* <DEDUP_REMOVED lines=9> */
.L_x_174:
        /* <DEDUP_REMOVED lines=9> */
.L_x_176:
        /* <DEDUP_REMOVED lines=9> */
.L_x_178:
        /* <DEDUP_REMOVED lines=9> */
.L_x_180:
        /* <DEDUP_REMOVED lines=9> */
.L_x_182:
        /* <DEDUP_REMOVED lines=9> */
.L_x_184:
        /* <DEDUP_REMOVED lines=9> */
.L_x_186:
        /* <DEDUP_REMOVED lines=9> */
.L_x_188:
        /* <DEDUP_REMOVED lines=9> */
.L_x_190:
        /* <DEDUP_REMOVED lines=9> */
.L_x_192:
        /* <DEDUP_REMOVED lines=9> */
.L_x_194:
        /* <DEDUP_REMOVED lines=9> */
.L_x_196:
        /* <DEDUP_REMOVED lines=9> */
.L_x_198:
[----:B------:R-:W-:-:S04]  /*3850*/  UIADD3 UR4, UPT, UPT, UR4, 0x1, URZ ;  /* 0x0000000104047890 */ /* 0x000fc8000fffe0ff */
[----:B------:R-:W-:-:S04]  /*3860*/  UISETP.NE.AND UP0, UPT, UR4, 0x1a, UPT ;  /* 0x0000001a0400788c */ /* 0x000fc8000bf05270 */
[----:B------:R-:W-:Y:S02]  /*3870*/  USEL UR5, URZ, 0x1, UP0 ;  /* 0x00000001ff057887 */ /* 0x000fe40008000000 */
[----:B------:R-:W-:-:S04]  /*3880*/  USEL UR4, UR4, URZ, UP0 ;  /* 0x000000ff04047287 */ /* 0x000fc80008000000 */
[----:B------:R-:W-:Y:S01]  /*3890*/  ULEA UR4, UR4, UR7, 0x3 ;  /* 0x0000000704047291 */ /* 0x000fe2000f8e18ff */
[----:B------:R-:W-:-:S04]  /*38a0*/  LOP3.LUT R2, R2, UR5, RZ, 0x3c, !PT ;  /* 0x0000000502027c12 */ /* 0x000fc8000f8e3cff */
[----:B------:R-:W-:Y:S01]  /*38b0*/  SHF.L.U32 R2, R2, 0x1f, RZ ;  /* 0x0000001f02027819 */ /* 0x000fe200000006ff */
[----:B-1----:R-:W-:-:S07]  /*38c0*/  IMAD.U32 R0, RZ, RZ, UR4 ;  /* 0x00000004ff007e24 */ /* 0x002fce000f8e00ff */
.L_x_69:
[----:B-1----:R1:W2:Y:S02]  /*38d0*/  SYNCS.PHASECHK.TRANS64.TRYWAIT P0, [R0+URZ], R2 ;  /* 0x00000002000075a7 */ /* 0x0022a400080011ff */
[----:B--2---:R-:W-:Y:S05]  /*38e0*/  @!P0 NANOSLEEP.SYNCS 0x989680 ;  /* 0x009896800000895d */ /* 0x004fea0003900000 */
[----:B------:R-:W2:Y:S02]  /*38f0*/  @!P0 SYNCS.PHASECHK.TRANS64 P0, [R0+URZ], R2 ;  /* 0x00000002000085a7 */ /* 0x000ea400080010ff */
[----:B--2---:R-:W-:Y:S05]  /*3900*/  @P0 EXIT ;  /* 0x000000000000094d */ /* 0x004fea0003800000 */
[----:B------:R-:W-:Y:S05]  /*3910*/  BRA `(.L_x_69) ;  /* 0xfffffffc00ec7947 */ /* 0x000fea000383ffff */
.L_x_23:
[----:B------:R-:W-:-:S04]  /*3920*/  UISETP.NE.AND UP0, UPT, UR54, URZ, UPT ;  /* 0x000000ff3600728c */ /* 0x000fc8000bf05270 */
[----:B------:R-:W-:-:S09]  /*3930*/  UISETP.NE.OR UP0, UPT, UR22, 0x1, UP0 ;  /* 0x000000011600788c */ /* 0x000fd20008705670 */
[----:B------:R-:W-:Y:S05]  /*3940*/  BRA.U UP0, `(.L_x_70) ;  /* 0x0000000500487547 */ /* 0x000fea000b800000 */
[----:B------:R-:W-:Y:S01]  /*3950*/  ISETP.GE.U32.AND P2, PT, R0, 0x4, PT ;  /* 0x000000040000780c */ /* 0x000fe20003f46070 */
[----:B------:R-:W-:Y:S01]  /*3960*/  IMAD.MOV.U32 R12, RZ, RZ, 0x1 ;  /* 0x00000001ff0c7424 */ /* 0x000fe200078e00ff */
[----:B------:R-:W-:Y:S02]  /*3970*/  CS2R R10, SRZ ;  /* 0x00000000000a7805 */ /* 0x000fe4000001ff00 */
[----:B------:R-:W-:Y:S01]  /*3980*/  CS2R R8, SRZ ;  /* 0x0000000000087805 */ /* 0x000fe2000001ff00 */
[----:B------:R-:W-:Y:S01]  /*3990*/  UMOV UR6, 0x400 ;  /* 0x0000040000067882 */ /* 0x000fe20000000000 */
[----:B------:R-:W-:Y:S01]  /*39a0*/  UMOV UR5, URZ ;  /* 0x000000ff00057c82 */ /* 0x000fe20008000000 */
[----:B------:R-:W-:-:S12]  /*39b0*/  ULEA UR6, UR54, UR6, 0x18 ;  /* 0x0000000636067291 */ /* 0x000fd8000f8ec0ff */
.L_x_74:
[----:B------:R-:W-:Y:S02]  /*39c0*/  LEA R2, R8, UR6, 0x3 ;  /* 0x0000000608027c11 */ /* 0x000fe4000f8e18ff */
[----:B------:R-:W-:-:S03]  /*39d0*/  SHF.L.U32 R4, R9, 0x1f, RZ ;  /* 0x0000001f09047819 */ /* 0x000fc600000006ff */
[----:B------:R-:W-:Y:S01]  /*39e0*/  VIADD R5, R2, 0x250 ;  /* 0x0000025002057836 */ /* 0x000fe20000000000 */
[----:B------:R-:W1:Y:S02]  /*39f0*/  SYNCS.PHASECHK.TRANS64.TRYWAIT P0, [R2+URZ+0x240], R4 ;  /* 0x00024004020075a7 */ /* 0x000e6400080011ff */
[----:B-1----:R-:W-:Y:S05]  /*3a00*/  @!P0 BRA `(.L_x_71) ;  /* 0x0000005400288947 */ /* 0x002fea0003800000 */
.L_x_199:
[----:B------:R-:W-:Y:S01]  /*3a10*/  ULEA UR4, UR5, UR6, 0x3 ;  /* 0x0000000605047291 */ /* 0x000fe2000f8e18ff */
[----:B-1----:R-:W-:Y:S01]  /*3a20*/  PRMT R2, RZ, 0x654, R5 ;  /* 0x00000654ff027816 */ /* 0x002fe20000000005 */
[----:B------:R-:W-:Y:S01]  /*3a30*/  @!P2 IMAD.MOV.U32 R4, RZ, RZ, 0x10 ;  /* 0x00000010ff04a424 */ /* 0x000fe200078e00ff */
[----:B------:R-:W-:Y:S01]  /*3a40*/  SHF.L.U32 R5, R12, 0x1f, RZ ;  /* 0x0000001f0c057819 */ /* 0x000fe200000006ff */
[----:B------:R-:W-:Y:S01]  /*3a50*/  UIADD3 UR7, UPT, UPT, UR4, 0x1e0, URZ ;  /* 0x000001e004077890 */ /* 0x000fe2000fffe0ff */
[----:B------:R1:W-:Y:S05]  /*3a60*/  SYNCS.ARRIVE.TRANS64.RED.A1T0 RZ, [R2+URZ], RZ ;  /* 0x000000ff02ff79a7 */ /* 0x0003ea00081004ff */
[----:B------:R-:W-:Y:S01]  /*3a70*/  IMAD.U32 R6, RZ, RZ, UR7 ;  /* 0x00000007ff067e24 */ /* 0x000fe2000f8e00ff */
[----:B------:R-:W2:Y:S04]  /*3a80*/  SYNCS.PHASECHK.TRANS64.TRYWAIT P0, [UR4+0x1f0], R5 ;  /* 0x0001f005ff0075a7 */ /* 0x000ea80008001104 */
[----:B------:R-:W-:Y:S01]  /*3a90*/  PRMT R6, R0, 0x654, R6 ;  /* 0x0000065400067816 */ /* 0x000fe20000000006 */
[----:B-12---:R-:W-:Y:S06]  /*3aa0*/  @!P0 BRA `(.L_x_72) ;  /* 0x0000005400148947 */ /* 0x006fec0003800000 */
.L_x_201:
[----:B------:R-:W-:Y:S01]  /*3ab0*/  ULEA UR8, UR5, UR6, 0x4 ;  /* 0x0000000605087291 */ /* 0x000fe2000f8e20ff */
[----:B------:R-:W-:Y:S01]  /*3ac0*/  SEL R3, R6, R3, !P2 ;  /* 0x0000000306037207 */ /* 0x000fe20005000000 */
[----:B------:R-:W-:Y:S01]  /*3ad0*/  UIADD3 UR9, UPT, UPT, UR4, 0x1e0, URZ ;  /* 0x000001e004097890 */ /* 0x000fe2000fffe0ff */
[----:B-1----:R-:W-:Y:S01]  /*3ae0*/  LEA R2, R11, UR6, 0x3 ;  /* 0x000000060b027c11 */ /* 0x002fe2000f8e18ff */
[----:B------:R-:W-:Y:S01]  /*3af0*/  UIADD3 UR8, UPT, UPT, UR8, 0x270, URZ ;  /* 0x0000027008087890 */ /* 0x000fe2000fffe0ff */
[----:B------:R1:W-:Y:S01]  /*3b00*/  @!P2 SYNCS.ARRIVE.TRANS64.RED RZ, [R3+URZ], R4 ;  /* 0x0000000403ffa9a7 */ /* 0x0003e200080004ff */
[----:B------:R-:W-:Y:S01]  /*3b10*/  UIADD3 UR4, UPT, UPT, UR5, 0x1, URZ ;  /* 0x0000000105047890 */ /* 0x000fe2000fffe0ff */
[----:B------:R-:W-:-:S03]  /*3b20*/  VIADD R8, R8, 0x1 ;  /* 0x0000000108087836 */ /* 0x000fc60000000000 */
[----:B------:R-:W-:Y:S02]  /*3b30*/  UISETP.NE.AND UP0, UPT, UR4, 0x2, UPT ;  /* 0x000000020400788c */ /* 0x000fe4000bf05270 */
[----:B------:R-:W-:Y:S01]  /*3b40*/  ISETP.NE.AND P0, PT, R8, 0x2, PT ;  /* 0x000000020800780c */ /* 0x000fe20003f05270 */
[----:B------:R-:W-:Y:S06]  /*3b50*/  UGETNEXTWORKID.BROADCAST [UR8], [UR9] ;  /* 0x00000000080073ca */ /* 0x000fec0008000100 */
[----:B------:R-:W-:Y:S02]  /*3b60*/  USEL UR7, URZ, 0x1, UP0 ;  /* 0x00000001ff077887 */ /* 0x000fe40008000000 */
[----:B------:R-:W-:-:S04]  /*3b70*/  USEL UR5, UR4, URZ, UP0 ;  /* 0x000000ff04057287 */ /* 0x000fc80008000000 */
[----:B------:R-:W-:Y:S02]  /*3b80*/  LOP3.LUT R12, R12, UR7, RZ, 0x3c, !PT ;  /* 0x000000070c0c7c12 */ /* 0x000fe4000f8e3cff */
[----:B-1----:R-:W-:-:S04]  /*3b90*/  SHF.L.U32 R4, R10, 0x1f, RZ ;  /* 0x0000001f0a047819 */ /* 0x002fc800000006ff */
[----:B------:R-:W1:Y:S02]  /*3ba0*/  SYNCS.PHASECHK.TRANS64.TRYWAIT P1, [R2+URZ+0x1e0], R4 ;  /* 0x0001e004020075a7 */ /* 0x000e6400080211ff */
[----:B-1----:R-:W-:Y:S05]  /*3bb0*/  @!P1 BRA `(.L_x_73) ;  /* 0x0000005000e89947 */ /* 0x002fea0003800000 */
.L_x_202:
[C---:B-1----:R-:W-:Y:S01]  /*3bc0*/  LEA R4, R11.reuse, UR6, 0x4 ;  /* 0x000000060b047c11 */ /* 0x042fe2000f8e20ff */
[----:B------:R-:W-:Y:S01]  /*3bd0*/  VIADD R2, R2, 0x1f0 ;  /* 0x000001f002027836 */ /* 0x000fe20000000000 */
[----:B------:R-:W-:Y:S01]  /*3be0*/  SEL R8, R8, RZ, P0 ;  /* 0x000000ff08087207 */ /* 0x000fe20000000000 */
[----:B------:R-:W-:-:S03]  /*3bf0*/  VIADD R11, R11, 0x1 ;  /* 0x000000010b0b7836 */ /* 0x000fc60000000000 */
[----:B------:R-:W1:Y:S01]  /*3c00*/  LDS.128 R4, [R4+0x270] ;  /* 0x0002700004047984 */ /* 0x000e620000000c00 */
[----:B------:R-:W-:Y:S02]  /*3c10*/  PRMT R2, RZ, 0x654, R2 ;  /* 0x00000654ff027816 */ /* 0x000fe40000000002 */
[C---:B------:R-:W-:Y:S01]  /*3c20*/  ISETP.NE.AND P1, PT, R11.reuse, 0x2, PT ;  /* 0x000000020b00780c */ /* 0x040fe20003f25270 */
[----:B------:R-:W-:Y:S01]  /*3c30*/  @!PT LDS RZ, [RZ] ;  /* 0x00000000fffff984 */ /* 0x000fe20000000800 */
[----:B------:R-:W-:Y:S01]  /*3c40*/  @!PT LDS RZ, [RZ] ;  /* 0x00000000fffff984 */ /* 0x000fe20000000800 */
[----:B------:R-:W-:Y:S01]  /*3c50*/  @!PT LDS RZ, [RZ] ;  /* 0x00000000fffff984 */ /* 0x000fe20000000800 */
[----:B------:R-:W-:Y:S01]  /*3c60*/  @!PT LDS RZ, [RZ] ;  /* 0x00000000fffff984 */ /* 0x000fe20000000800 */
[----:B------:R2:W-:Y:S06]  /*3c70*/  MEMBAR.ALL.CTA ;  /* 0x0000000000007992 */ /* 0x0005ec0000008000 */
[----:B--2---:R-:W2:Y:S01]  /*3c80*/  FENCE.VIEW.ASYNC.S ;  /* 0x00000000000073c6 */ /* 0x004ea20000000000 */
[----:B------:R-:W-:Y:S01]  /*3c90*/  SEL R11, R11, RZ, P1 ;  /* 0x000000ff0b0b7207 */ /* 0x000fe20000800000 */
[----:B--2---:R2:W-:Y:S01]  /*3ca0*/  SYNCS.ARRIVE.TRANS64.RED.A1T0 RZ, [R2+URZ], RZ ;  /* 0x000000ff02ff79a7 */ /* 0x0045e200081004ff */
[----:B-1----:R-:W-:-:S02]  /*3cb0*/  LOP3.LUT P3, RZ, R6, 0x1, RZ, 0xc0, !PT ;  /* 0x0000000106ff7812 */ /* 0x002fc4000786c0ff */
[----:B------:R-:W-:-:S04]  /*3cc0*/  SEL R4, RZ, 0x1, P1 ;  /* 0x00000001ff047807 */ /* 0x000fc80000800000 */
[----:B------:R-:W-:Y:S02]  /*3cd0*/  LOP3.LUT R10, R10, R4, RZ, 0x3c, !PT ;  /* 0x000000040a0a7212 */ /* 0x000fe400078e3cff */
[----:B--2---:R-:W-:-:S04]  /*3ce0*/  SEL R2, RZ, 0x1, P0 ;  /* 0x00000001ff027807 */ /* 0x004fc80000000000 */
[----:B------:R-:W-:Y:S01]  /*3cf0*/  LOP3.LUT R9, R9, R2, RZ, 0x3c, !PT ;  /* 0x0000000209097212 */ /* 0x000fe200078e3cff */
[----:B------:R-:W-:Y:S06]  /*3d00*/  @P3 BRA `(.L_x_74) ;  /* 0xfffffffc002c3947 */ /* 0x000fec000383ffff */
[----:B------:R-:W-:Y:S01]  /*3d10*/  ULEA UR4, UR5, UR6, 0x3 ;  /* 0x0000000605047291 */ /* 0x000fe2000f8e18ff */
[----:B------:R-:W-:-:S08]  /*3d20*/  SHF.L.U32 R2, R12, 0x1f, RZ ;  /* 0x0000001f0c027819 */ /* 0x000fd000000006ff */
[----:B------:R-:W1:Y:S02]  /*3d30*/  SYNCS.PHASECHK.TRANS64 P0, [UR4+0x1f0], R2 ;  /* 0x0001f002ff0075a7 */ /* 0x000e640008001004 */
[----:B-1----:R-:W-:Y:S05]  /*3d40*/  @P0 BRA `(.L_x_75) ;  /* 0x0000000000080947 */ /* 0x002fea0003800000 */
[----:B------:R-:W1:Y:S02]  /*3d50*/  SYNCS.PHASECHK.TRANS64.TRYWAIT P0, [UR4+0x1f0], R2 ;  /* 0x0001f002ff0075a7 */ /* 0x000e640008001104 */
[----:B-1----:R-:W-:Y:S05]  /*3d60*/  @!P0 BRA `(.L_x_76) ;  /* 0x0000005000908947 */ /* 0x002fea0003800000 */
.L_x_75:
[----:B------:R-:W-:-:S04]  /*3d70*/  UIADD3 UR7, UPT, UPT, UR5, 0x1, URZ ;  /* 0x0000000105077890 */ /* 0x000fc8000fffe0ff */
[----:B------:R-:W-:-:S04]  /*3d80*/  UISETP.NE.AND UP0, UPT, UR7, 0x2, UPT ;  /* 0x000000020700788c */ /* 0x000fc8000bf05270 */
[----:B------:R-:W-:Y:S02]  /*3d90*/  USEL UR8, URZ, 0x1, UP0 ;  /* 0x00000001ff087887 */ /* 0x000fe40008000000 */
[----:B------:R-:W-:-:S04]  /*3da0*/  USEL UR7, UR7, URZ, UP0 ;  /* 0x000000ff07077287 */ /* 0x000fc80008000000 */
[----:B------:R-:W-:Y:S01]  /*3db0*/  ULEA UR7, UR7, UR6, 0x3 ;  /* 0x0000000607077291 */ /* 0x000fe2000f8e18ff */
[----:B-1----:R-:W-:-:S04]  /*3dc0*/  LOP3.LUT R2, R12, UR8, RZ, 0x3c, !PT ;  /* 0x000000080c027c12 */ /* 0x002fc8000f8e3cff */
[----:B------:R-:W-:-:S04]  /*3dd0*/  SHF.L.U32 R0, R2, 0x1f, RZ ;  /* 0x0000001f02007819 */ /* 0x000fc800000006ff */
[----:B------:R-:W1:Y:S02]  /*3de0*/  SYNCS.PHASECHK.TRANS64 P0, [UR7+0x1f0], R0 ;  /* 0x0001f000ff0075a7 */ /* 0x000e640008001007 */
[----:B-1----:R-:W-:Y:S05]  /*3df0*/  @P0 EXIT ;  /* 0x000000000000094d */ /* 0x002fea0003800000 */
[----:B------:R-:W-:Y:S02]  /*3e00*/  SHF.L.U32 R2, R2, 0x1f, RZ ;  /* 0x0000001f02027819 */ /* 0x000fe400000006ff */
[----:B------:R-:W-:-:S07]  /*3e10*/  MOV R0, UR7 ;  /* 0x0000000700007c02 */ /* 0x000fce0008000f00 */
.L_x_77:
[----:B-1----:R1:W2:Y:S02]  /*3e20*/  SYNCS.PHASECHK.TRANS64.TRYWAIT P0, [R0+URZ+0x1f0], R2 ;  /* 0x0001f002000075a7 */ /* 0x0022a400080011ff */
[----:B--2---:R-:W-:Y:S05]  /*3e30*/  @!P0 NANOSLEEP.SYNCS 0x989680 ;  /* 0x009896800000895d */ /* 0x004fea0003900000 */
[----:B------:R-:W2:Y:S02]  /*3e40*/  @!P0 SYNCS.PHASECHK.TRANS64 P0, [R0+URZ+0x1f0], R2 ;  /* 0x0001f002000085a7 */ /* 0x000ea400080010ff */
[----:B--2---:R-:W-:Y:S05]  /*3e50*/  @P0 EXIT ;  /* 0x000000000000094d */ /* 0x004fea0003800000 */
[----:B------:R-:W-:Y:S05]  /*3e60*/  BRA `(.L_x_77) ;  /* 0xfffffffc00ec7947 */ /* 0x000fea000383ffff */
.L_x_70:
[----:B------:R-:W-:Y:S05]  /*3e70*/  BRA.U UP4, `(.L_x_78) ;  /* 0x0000000d049c7547 */ /* 0x000fea000b800000 */
[----:B------:R-:W-:Y:S01]  /*3e80*/  UMOV UR4, 0x40 ;  /* 0x0000004000047882 */ /* 0x000fe20000000000 */
[----:B------:R-:W-:Y:S01]  /*3e90*/  NOP ;  /* 0x0000000000007918 */ /* 0x000fe20000000000 */
[----:B------:R-:W-:Y:S01]  /*3ea0*/  ULEA UR5, UR54, UR4, 0x18 ;  /* 0x0000000436057291 */ /* 0x000fe2000f8ec0ff */
[----:B------:R-:W-:Y:S02]  /*3eb0*/  UMOV UR6, 0x400 ;  /* 0x0000040000067882 */ /* 0x000fe40000000000 */
[----:B------:R-:W-:-:S06]  /*3ec0*/  ULEA UR6, UR54, UR6, 0x18 ;  /* 0x0000000636067291 */ /* 0x000fcc000f8ec0ff */
[----:B------:R-:W1:Y:S02]  /*3ed0*/  LDS.U8 R0, [UR5+0x1c] ;  /* 0x00001c05ff007984 */ /* 0x000e640008000000 */
[----:B-1----:R-:W-:-:S13]  /*3ee0*/  ISETP.NE.AND P0, PT, R0, RZ, PT ;  /* 0x000000ff0000720c */ /* 0x002fda0003f05270 */
[----:B------:R-:W-:Y:S05]  /*3ef0*/  @P0 BRA `(.L_x_79) ;  /* 0x0000000000580947 */ /* 0x000fea0003800000 */
[----:B------:R-:W-:-:S13]  /*3f00*/  ELECT P0, URZ, PT ;  /* 0x0000000000ff782f */ /* 0x000fda0003800000 */
[----:B------:R-:W-:Y:S05]  /*3f10*/  @!P0 BRA `(.L_x_80) ;  /* 0x0000000000608947 */ /* 0x000fea0003800000 */
[----:B------:R-:W-:Y:S01]  /*3f20*/  UMOV UR4, 0x10 ;  /* 0x0000001000047882 */ /* 0x000fe20000000000 */
[----:B------:R-:W-:Y:S01]  /*3f30*/  HFMA2 R0, -RZ, RZ, 0, 5.9604644775390625e-08 ;  /* 0x00000001ff007431 */ /* 0x000fe200000001ff */
[----:B------:R-:W-:-:S03]  /*3f40*/  MOV R3, 0xffff ;  /* 0x0000ffff00037802 */ /* 0x000fc60000000f00 */
[----:B------:R-:W-:Y:S04]  /*3f50*/  DEPBAR.LE SB1, 0x36 ;  /* 0x00009d800000791a */ /* 0x000fe80000000000 */
[----:B------:R-:W1:Y:S02]  /*3f60*/  UTCATOMSWS.FIND_AND_SET.ALIGN UP0, UR4, UR4 ;  /* 0x00000004000475e3 */ /* 0x000e640008000800 */
[----:B-1----:R-:W-:Y:S01]  /*3f70*/  MOV R4, UR4 ;  /* 0x0000000400047c02 */ /* 0x002fe20008000f00 */
[----:B------:R-:W-:Y:S06]  /*3f80*/  BRA.U UP0, `(.L_x_81) ;  /* 0x0000000100187547 */ /* 0x000fec000b800000 */
.L_x_82:
[----:B------:R-:W-:Y:S05]  /*3f90*/  NANOSLEEP 0x64 ;  /* 0x000000640000795d */ /* 0x000fea0003800000 */
[----:B------:R-:W-:-:S05]  /*3fa0*/  UMOV UR4, 0x10 ;  /* 0x0000001000047882 */ /* 0x000fca0000000000 */
[----:B------:R-:W-:Y:S04]  /*3fb0*/  DEPBAR.LE SB1, 0x36 ;  /* 0x00009d800000791a */ /* 0x000fe80000000000 */
[----:B------:R-:W1:Y:S02]  /*3fc0*/  UTCATOMSWS.FIND_AND_SET.ALIGN UP0, UR4, UR4 ;  /* 0x00000004000475e3 */ /* 0x000e640008000800 */
[----:B-1----:R-:W-:Y:S01]  /*3fd0*/  MOV R4, UR4 ;  /* 0x0000000400047c02 */ /* 0x002fe20008000f00 */
[----:B------:R-:W-:Y:S05]  /*3fe0*/  BRA.U !UP0, `(.L_x_82) ;  /* 0xfffffffd08e87547 */ /* 0x000fea000b83ffff */
.L_x_81:
[-C--:B------:R-:W-:Y:S02]  /*3ff0*/  SHF.L.U32 R3, R3, R4.reuse, RZ ;  /* 0x0000000403037219 */ /* 0x080fe400000006ff */
[----:B------:R-:W-:Y:S01]  /*4000*/  SHF.L.U32 R0, R0, R4, RZ ;  /* 0x0000000400007219 */ /* 0x000fe200000006ff */
[----:B------:R-:W-:Y:S02]  /*4010*/  IMAD.SHL.U32 R4, R4, 0x20, RZ ;  /* 0x0000002004047824 */ /* 0x000fe400078e00ff */
[----:B------:R1:W-:Y:S04]  /*4020*/  ATOMS.OR RZ, [UR5+0x14], R3 ;  /* 0x00001403ffff798c */ /* 0x0003e8000b000005 */
[----:B------:R1:W-:Y:S04]  /*4030*/  ATOMS.OR RZ, [UR5+0x18], R0 ;  /* 0x00001800ffff798c */ /* 0x0003e8000b000005 */
[----:B------:R1:W-:Y:S01]  /*4040*/  STS [UR6+0x290], R4 ;  /* 0x00029004ff007988 */ /* 0x0003e20008000806 */
[----:B------:R-:W-:Y:S05]  /*4050*/  BRA `(.L_x_80) ;  /* 0x0000000000107947 */ /* 0x000fea0003800000 */
.L_x_79:
[----:B------:R-:W-:Y:S02]  /*4060*/  MOV R0, 0xffffffff ;  /* 0xffffffff00007802 */ /* 0x000fe40000000f00 */
[----:B------:R-:W-:-:S03]  /*4070*/  MOV R4, 0x40a0 ;  /* 0x000040a000047802 */ /* 0x000fc60000000f00 */
[----:B------:R1:W-:Y:S04]  /*4080*/  STS [UR6+0x290], R0 ;  /* 0x00029000ff007988 */ /* 0x0003e80008000806 */
[----:B-1---5:R-:W-:Y:S05]  /*4090*/  CALL.REL.NOINC `($__internal_1_$__cuda_sm10x_tcgen05_guardrail_trap_phase_invalid_during_alloc) ;  /* 0x0000005400687944 */ /* 0x022fea0003c00000 */
.L_x_80:
[----:B------:R-:W-:Y:S05]  /*40a0*/  WARPSYNC.ALL ;  /* 0x0000000000007948 */ /* 0x000fea0003800000 */
[----:B------:R-:W2:Y:S01]  /*40b0*/  S2UR UR4, SR_CgaCtaId ;  /* 0x00000000000479c3 */ /* 0x000ea20000008800 */
[----:B------:R-:W-:Y:S01]  /*40c0*/  UMOV UR17, 0x400 ;  /* 0x0000040000117882 */ /* 0x000fe20000000000 */
[----:B------:R-:W-:-:S06]  /*40d0*/  NOP ;  /* 0x0000000000007918 */ /* 0x000fcc0000000000 */
[----:B------:R-:W-:Y:S06]  /*40e0*/  BAR.ARV 0x6, 0xa0 ;  /* 0x0182800000007b1d */ /* 0x000fec0000002000 */
[----:B------:R-:W3:Y:S01]  /*40f0*/  LDCU UR5, c[0x0][0x38c] ;  /* 0x00007180ff0577ac */ /* 0x000ee20008000800 */
[----:B------:R-:W-:Y:S01]  /*4100*/  LOP3.LUT R2, R2, 0xffff, RZ, 0xc0, !PT ;  /* 0x0000ffff02027812 */ /* 0x000fe200078ec0ff */
[----:B------:R-:W-:Y:S01]  /*4110*/  IMAD.MOV.U32 R11, RZ, RZ, 0x1 ;  /* 0x00000001ff0b7424 */ /* 0x000fe200078e00ff */
[----:B------:R-:W-:Y:S01]  /*4120*/  CS2R R8, SRZ ;  /* 0x0000000000087805 */ /* 0x000fe2000001ff00 */
[----:B------:R-:W4:Y:S01]  /*4130*/  LDCU UR8, c[0x0][0x38c] ;  /* 0x00007180ff0877ac */ /* 0x000f220008000800 */
[----:B------:R-:W-:Y:S01]  /*4140*/  R2UR UR19, R2 ;  /* 0x00000000021372ca */ /* 0x000fe200000e0000 */
[----:B------:R-:W-:Y:S01]  /*4150*/  IMAD.MOV.U32 R10, RZ, RZ, RZ ;  /* 0x000000ffff0a7224 */ /* 0x000fe200078e00ff */
[----:B------:R-:W-:Y:S01]  /*4160*/  UMOV UR22, URZ ;  /* 0x000000ff00167c82 */ /* 0x000fe20008000000 */
[----:B------:R-:W-:Y:S01]  /*4170*/  UMOV UR14, URZ ;  /* 0x000000ff000e7c82 */ /* 0x000fe20008000000 */
[----:B--2---:R-:W-:Y:S01]  /*4180*/  ULEA UR17, UR4, UR17, 0x18 ;  /* 0x0000001104117291 */ /* 0x004fe2000f8ec0ff */
[----:B------:R-:W-:Y:S01]  /*4190*/  UMOV UR26, 0x0 ;  /* 0x00000000001a7882 */ /* 0x000fe20000000000 */
[----:B------:R-:W-:-:S02]  /*41a0*/  UMOV UR27, 0x4100490 ;  /* 0x04100490001b7882 */ /* 0x000fc40000000000 */
[----:B------:R-:W-:Y:S02]  /*41b0*/  UIADD3 UR6, UPT, UPT, UR17, 0x3600, URZ ;  /* 0x0000360011067890 */ /* 0x000fe4000fffe0ff */
[----:B------:R-:W-:Y:S02]  /*41c0*/  UIADD3 UR7, UPT, UPT, UR17, 0x1d600, URZ ;  /* 0x0001d60011077890 */ /* 0x000fe4000fffe0ff */
[----:B---3--:R-:W-:Y:S01]  /*41d0*/  UIADD3 UR5, UPT, UPT, UR5, 0x1f, URZ ;  /* 0x0000001f05057890 */ /* 0x008fe2000fffe0ff */
[----:B-1----:R-:W1:Y:S01]  /*41e0*/  LDS R0, [UR17+0x290] ;  /* 0x00029011ff007984 */ /* 0x002e620008000800 */
[----:B------:R-:W-:Y:S02]  /*41f0*/  USHF.R.U32.HI UR6, URZ, 0x4, UR6 ;  /* 0x00000004ff067899 */ /* 0x000fe40008011606 */
[----:B------:R-:W-:Y:S02]  /*4200*/  USHF.R.S32.HI UR4, URZ, 0x1f, UR5 ;  /* 0x0000001fff047899 */ /* 0x000fe40008011405 */
[----:B------:R-:W-:-:S02]  /*4210*/  ULOP3.LUT UR6, UR6, 0x3fff, URZ, 0xc0, !UPT ;  /* 0x00003fff06067892 */ /* 0x000fc4000f8ec0ff */
[----:B------:R-:W-:Y:S02]  /*4220*/  ULEA.HI UR4, UR4, UR5, URZ, 0x5 ;  /* 0x0000000504047291 */ /* 0x000fe4000f8f28ff */
[----:B------:R-:W-:Y:S02]  /*4230*/  USHF.R.U32.HI UR5, URZ, 0x4, UR7 ;  /* 0x00000004ff057899 */ /* 0x000fe40008011607 */
[----:B------:R-:W-:Y:S02]  /*4240*/  USHF.R.S32.HI UR28, URZ, 0x5, UR4 ;  /* 0x00000005ff1c7899 */ /* 0x000fe40008011404 */
[----:B------:R-:W-:Y:S02]  /*4250*/  ULOP3.LUT UR5, UR5, 0x3fff, URZ, 0xc0, !UPT ;  /* 0x00003fff05057892 */ /* 0x000fe4000f8ec0ff */
[----:B------:R-:W-:Y:S02]  /*4260*/  UISETP.LT.AND UP0, UPT, UR28, 0x1, UPT ;  /* 0x000000011c00788c */ /* 0x000fe4000bf01270 */
[----:B------:R-:W-:-:S02]  /*4270*/  ULOP3.LUT UR20, UR6, 0x10000, URZ, 0xfc, !UPT ;  /* 0x0001000006147892 */ /* 0x000fc4000f8efcff */
[----:B------:R-:W-:Y:S02]  /*4280*/  USEL UR29, UR28, 0x1, !UP0 ;  /* 0x000000011c1d7887 */ /* 0x000fe4000c000000 */
[----:B------:R-:W-:Y:S02]  /*4290*/  ULOP3.LUT UR21, UR5, 0x10000, URZ, 0xfc, !UPT ;  /* 0x0001000005157892 */ /* 0x000fe4000f8efcff */
[----:B------:R-:W-:Y:S02]  /*42a0*/  UIADD3 UR29, UPT, UPT, -UR29, URZ, URZ ;  /* 0x000000ff1d1d7290 */ /* 0x000fe4000fffe1ff */
[----:B----4-:R-:W-:Y:S01]  /*42b0*/  UISETP.GE.AND UP4, UPT, UR8, 0x1, UPT ;  /* 0x000000010800788c */ /* 0x010fe2000bf86270 */
[----:B------:R-:W-:Y:S01]  /*42c0*/  UMOV UR24, 0x0 ;  /* 0x0000000000187882 */ /* 0x000fe20000000000 */
[----:B------:R-:W-:Y:S01]  /*42d0*/  UMOV UR25, 0x4100490 ;  /* 0x0410049000197882 */ /* 0x000fe20000000000 */
[----:B-1----:R-:W-:-:S15]  /*42e0*/  R2UR UR30, R0 ;  /* 0x00000000001e72ca */ /* 0x002fde00000e0000 */
.L_x_89:
[----:B------:R-:W-:Y:S02]  /*42f0*/  LEA R0, R10, UR17, 0x3 ;  /* 0x000000110a007c11 */ /* 0x000fe4000f8e18ff */
[----:B------:R-:W-:Y:S02]  /*4300*/  SHF.L.U32 R2, R9, 0x1f, RZ ;  /* 0x0000001f09027819 */ /* 0x000fe400000006ff */
[----:B------:R-:W-:Y:S01]  /*4310*/  PLOP3.LUT P0, PT, PT, PT, UP4, 0x80, 0x8 ;  /* 0x000000000008781c */ /* 0x000fe20003f0f048 */
[----:B------:R-:W-:Y:S01]  /*4320*/  VIADD R3, R0, 0x1f0 ;  /* 0x000001f000037836 */ /* 0x000fe20000000000 */
[----:B-1----:R-:W1:Y:S02]  /*4330*/  SYNCS.PHASECHK.TRANS64.TRYWAIT P1, [R0+URZ+0x1e0], R2 ;  /* 0x0001e002000075a7 */ /* 0x002e6400080211ff */
[----:B-1-3--:R-:W-:Y:S09]  /*4340*/  @!P1 BRA `(.L_x_83) ;  /* 0x0000004c00309947 */ /* 0x00aff20003800000 */
.L_x_204:
[----:B------:R-:W-:Y:S01]  /*4350*/  LEA R4, R10, UR17, 0x4 ;  /* 0x000000110a047c11 */ /* 0x000fe2000f8e20ff */
[----:B------:R-:W-:Y:S01]  /*4360*/  @UP4 ULEA UR4, UR14, UR17, 0x3 ;  /* 0x000000110e044291 */ /* 0x000fe2000f8e18ff */
[----:B------:R-:W-:Y:S01]  /*4370*/  PLOP3.LUT P2, PT, PT, PT, PT, 0x80, 0x8 ;  /* 0x000000000008781c */ /* 0x000fe20003f4f070 */
[----:B------:R-:W-:Y:S01]  /*4380*/  ULEA UR23, UR22, UR17, 0x3 ;  /* 0x0000001116177291 */ /* 0x000fe2000f8e18ff */
[----:B------:R-:W-:Y:S02]  /*4390*/  PRMT R3, RZ, 0x654, R3 ;  /* 0x00000654ff037816 */ /* 0x000fe40000000003 */
[----:B------:R-:W2:Y:S01]  /*43a0*/  LDS.128 R4, [R4+0x270] ;  /* 0x0002700004047984 */ /* 0x000ea20000000c00 */
[----:B-1----:R-:W-:Y:S02]  /*43b0*/  @P0 SHF.L.U32 R2, R8, 0x1f, RZ ;  /* 0x0000001f08020819 */ /* 0x002fe400000006ff */
[----:B------:R-:W-:Y:S01]  /*43c0*/  SHF.L.U32 R0, R11, 0x1f, RZ ;  /* 0x0000001f0b007819 */ /* 0x000fe200000006ff */
[----:B------:R-:W-:Y:S01]  /*43d0*/  @!PT LDS RZ, [RZ] ;  /* 0x00000000fffff984 */ /* 0x000fe20000000800 */
[----:B------:R-:W-:Y:S01]  /*43e0*/  @!PT LDS RZ, [RZ] ;  /* 0x00000000fffff984 */ /* 0x000fe20000000800 */
[----:B------:R-:W-:Y:S01]  /*43f0*/  @!PT LDS RZ, [RZ] ;  /* 0x00000000fffff984 */ /* 0x000fe20000000800 */
[----:B------:R-:W-:Y:S01]  /*4400*/  @!PT LDS RZ, [RZ] ;  /* 0x00000000fffff984 */ /* 0x000fe20000000800 */
[----:B------:R1:W-:Y:S06]  /*4410*/  MEMBAR.ALL.CTA ;  /* 0x0000000000007992 */ /* 0x0003ec0000008000 */
[----:B-1----:R-:W1:Y:S02]  /*4420*/  FENCE.VIEW.ASYNC.S ;  /* 0x00000000000073c6 */ /* 0x002e640000000000 */
[----:B-1----:R1:W-:Y:S01]  /*4430*/  SYNCS.ARRIVE.TRANS64.RED.A1T0 RZ, [R3+URZ], RZ ;  /* 0x000000ff03ff79a7 */ /* 0x0023e200081004ff */
[----:B------:R1:W3:Y:S01]  /*4440*/  @P0 SYNCS.PHASECHK.TRANS64.TRYWAIT P2, [UR4], R2 ;  /* 0x00000002ff0005a7 */ /* 0x0002e20008041104 */
[----:B------:R-:W-:Y:S01]  /*4450*/  ULEA.HI UR4, UR22, UR22, URZ, 0x1 ;  /* 0x0000001616047291 */ /* 0x000fe2000f8f08ff */
[----:B--2---:R-:W-:-:S03]  /*4460*/  LOP3.LUT P1, RZ, R6, 0x1, RZ, 0xc0, !PT ;  /* 0x0000000106ff7812 */ /* 0x004fc6000782c0ff */
[----:B------:R-:W-:Y:S02]  /*4470*/  USHF.L.U32 UR18, UR4, 0x5, URZ ;  /* 0x0000000504127899 */ /* 0x000fe400080006ff */
[----:B------:R-:W-:Y:S02]  /*4480*/  ULOP3.LUT UR4, UR4, 0xffe, URZ, 0xc0, !UPT ;  /* 0x00000ffe04047892 */ /* 0x000fe4000f8ec0ff */
[----:B------:R-:W-:Y:S02]  /*4490*/  ULOP3.LUT UR18, UR18, 0xffffffc0, URZ, 0xc0, !UPT ;  /* 0xffffffc012127892 */ /* 0x000fe4000f8ec0ff */
[----:B------:R-:W-:Y:S02]  /*44a0*/  UIADD3 UR4, UPT, UPT, -UR4, UR22, URZ ;  /* 0x0000001604047290 */ /* 0x000fe4000fffe1ff */
[----:B------:R-:W-:Y:S01]  /*44b0*/  UIADD3 UR18, UPT, UPT, UR30, UR18, URZ ;  /* 0x000000121e127290 */ /* 0x000fe2000fffe0ff */
[----:B------:R-:W2:Y:S03]  /*44c0*/  SYNCS.PHASECHK.TRANS64.TRYWAIT P0, [UR23+0x220], R0 ;  /* 0x00022000ff0075a7 */ /* 0x000ea60008001117 */
[----:B------:R-:W-:Y:S01]  /*44d0*/  ULEA UR18, UR4, UR18, 0x14 ;  /* 0x0000001204127291 */ /* 0x000fe2000f8ea0ff */
[----:B-123--:R-:W-:Y:S11]  /*44e0*/  @!P0 BRA `(.L_x_84) ;  /* 0x0000004800dc8947 */ /* 0x00eff60003800000 */
.L_x_206:
[----:B------:R-:W-:Y:S01]  /*44f0*/  IADD3 R10, PT, PT, R10, 0x1, RZ ;  /* 0x000000010a0a7810 */ /* 0x000fe20007ffe0ff */
[----:B------:R-:W-:Y:S06]  /*4500*/  BRA.U !UP4, `(.L_x_85) ;  /* 0x000000010c987547 */ /* 0x000fec000b800000 */
[----:B------:R-:W-:Y:S01]  /*4510*/  UPLOP3.LUT UP2, UPT, UPT, UPT, UPT, 0x40, 0x4 ;  /* 0x000000000004789c */ /* 0x000fe20003f4e870 */
[----:B------:R-:W-:Y:S01]  /*4520*/  UMOV UR16, UR29 ;  /* 0x0000001d00107c82 */ /* 0x000fe20008000000 */
[----:B------:R-:W-:Y:S01]  /*4530*/  UMOV UR15, UR28 ;  /* 0x0000001c000f7c82 */ /* 0x000fe20008000000 */
[----:B------:R-:W-:-:S08]  /*4540*/  UMOV UR6, UR14 ;  /* 0x0000000e00067c82 */ /* 0x000fd00008000000 */
.L_x_88:
[----:B------:R-:W-:Y:S02]  /*4550*/  UIADD3 UR16, UPT, UPT, UR16, 0x1, URZ ;  /* 0x0000000110107890 */ /* 0x000fe4000fffe0ff */
[----:B--2---:R-:W-:Y:S02]  /*4560*/  ULEA UR5, UR6, UR17, 0x3 ;  /* 0x0000001106057291 */ /* 0x004fe4000f8e18ff */
[----:B------:R-:W-:Y:S01]  /*4570*/  UISETP.NE.AND UP3, UPT, UR16, URZ, UPT ;  /* 0x000000ff1000728c */ /* 0x000fe2000bf65270 */
[----:B---3--:R-:W-:Y:S10]  /*4580*/  @P2 BRA `(.L_x_86) ;  /* 0x00000000000c2947 */ /* 0x008ff40003800000 */
[----:B-1----:R-:W-:Y:S04]  /*4590*/  SHF.L.U32 R2, R8, 0x1f, RZ ;  /* 0x0000001f08027819 */ /* 0x002fe800000006ff */
[----:B------:R-:W1:Y:S02]  /*45a0*/  SYNCS.PHASECHK.TRANS64.TRYWAIT P0, [UR5], R2 ;  /* 0x00000002ff0075a7 */ /* 0x000e640008001105 */
[----:B-1----:R-:W-:Y:S05]  /*45b0*/  @!P0 BRA `(.L_x_87) ;  /* 0x0000004800c08947 */ /* 0x002fea0003800000 */
.L_x_86:
[----:B------:R-:W-:Y:S01]  /*45c0*/  UISETP.NE.AND UP0, UPT, UR15, 0x1, UPT ;  /* 0x000000010f00788c */ /* 0x000fe2000bf05270 */
[----:B------:R-:W-:Y:S01]  /*45d0*/  PLOP3.LUT P2, PT, PT, PT, PT, 0x80, 0x8 ;  /* 0x000000000008781c */ /* 0x000fe20003f4f070 */
[----:B------:R-:W-:Y:S02]  /*45e0*/  UIADD3 UR4, UPT, UPT, UR6, 0x1, URZ ;  /* 0x0000000106047890 */ /* 0x000fe4000fffe0ff */
[----:B------:R-:W-:Y:S02]  /*45f0*/  ULEA UR12, UR6, UR21, 0x8 ;  /* 0x00000015060c7291 */ /* 0x000fe4000f8e40ff */
[----:B------:R-:W-:Y:S01]  /*4600*/  UISETP.NE.AND UP1, UPT, UR4, 0x1a, UPT ;  /* 0x0000001a0400788c */ /* 0x000fe2000bf25270 */
[----:B------:R-:W-:Y:S01]  /*4610*/  PLOP3.LUT P0, PT, PT, PT, UP0, 0x80, 0x8 ;  /* 0x000000000008781c */ /* 0x000fe20003f0f008 */
[----:B------:R-:W-:Y:S02]  /*4620*/  UIADD3 UR10, UPT, UPT, UR12, 0x2, URZ ;  /* 0x000000020c0a7890 */ /* 0x000fe4000fffe0ff */
[----:B------:R-:W-:Y:S02]  /*4630*/  USEL UR7, URZ, 0x1, UP1 ;  /* 0x00000001ff077887 */ /* 0x000fe40008800000 */
[----:B------:R-:W-:Y:S02]  /*4640*/  USEL UR14, UR4, URZ, UP1 ;  /* 0x000000ff040e7287 */ /* 0x000fe40008800000 */
[----:B------:R-:W-:Y:S02]  /*4650*/  UIADD3 UR15, UPT, UPT, UR15, -0x1, URZ ;  /* 0xffffffff0f0f7890 */ /* 0x000fe4000fffe0ff */
[----:B------:R-:W-:Y:S01]  /*4660*/  @UP0 ULEA UR4, UR14, UR17, 0x3 ;  /* 0x000000110e040291 */ /* 0x000fe2000f8e18ff */
[----:B------:R-:W-:Y:S01]  /*4670*/  LOP3.LUT R8, R8, UR7, RZ, 0x3c, !PT ;  /* 0x0000000708087c12 */ /* 0x000fe2000f8e3cff */
[----:B------:R-:W-:Y:S01]  /*4680*/  UIADD3 UR7, UPT, UPT, UR5, 0xd0, URZ ;  /* 0x000000d005077890 */ /* 0x000fe2000fffe0ff */
[----:B------:R-:W-:Y:S02]  /*4690*/  UMOV UR13, 0x80004020 ;  /* 0x80004020000d7882 */ /* 0x000fe40000000000 */
[----:B-1----:R-:W-:Y:S01]  /*46a0*/  @P0 SHF.L.U32 R0, R8, 0x1f, RZ ;  /* 0x0000001f08000819 */ /* 0x002fe200000006ff */
[----:B------:R-:W-:Y:S01]  /*46b0*/  UMOV UR5, 0x80004020 ;  /* 0x8000402000057882 */ /* 0x000fe20000000000 */
[----:B------:R-:W-:Y:S01]  /*46c0*/  UMOV UR11, 0x80004020 ;  /* 0x80004020000b7882 */ /* 0x000fe20000000000 */
[----:B------:R-:W-:Y:S01]  /*46d0*/  UMOV UR9, 0x80004020 ;  /* 0x8000402000097882 */ /* 0x000fe20000000000 */
[----:B------:R2:W3:Y:S01]  /*46e0*/  @P0 SYNCS.PHASECHK.TRANS64.TRYWAIT P2, [UR4], R0 ;  /* 0x00000000ff0005a7 */ /* 0x0004e20008041104 */
[----:B------:R-:W-:Y:S03]  /*46f0*/  ULEA UR4, UR6, UR20, 0x8 ;  /* 0x0000001406047291 */ /* 0x000fe6000f8e40ff */
[----:B------:R-:W-:Y:S01]  /*4700*/  UMOV UR6, UR14 ;  /* 0x0000000e00067c82 */ /* 0x000fe20008000000 */
[----:B------:R-:W-:Y:S05]  /*4710*/  UIADD3 UR8, UPT, UPT, UR4, 0x2, URZ ;  /* 0x0000000204087890 */ /* 0x000fea000fffe0ff */
[----:B------:R2:W-:Y:S01]  /*4720*/  UTCHMMA gdesc[UR4], gdesc[UR12], tmem[UR18], tmem[UR26], idesc[UR27], UP2 ;  /* 0x00ff1a0c040075ea */ /* 0x0005e20009000012 */
[----:B------:R-:W-:Y:S03]  /*4730*/  UPLOP3.LUT UP2, UPT, UPT, UPT, UPT, 0x80, 0x8 ;  /* 0x000000000008789c */ /* 0x000fe60003f4f070 */
[----:B------:R2:W-:Y:S01]  /*4740*/  UTCHMMA gdesc[UR8], gdesc[UR10], tmem[UR18], tmem[UR24], idesc[UR25], UPT ;  /* 0x00ff180a080075ea */ /* 0x0005e2000b800012 */
[----:B------:R2:W-:Y:S01]  /*4750*/  UTCBAR.MULTICAST [UR7], URZ, UR19 ;  /* 0x000000ff070073e9 */ /* 0x0005e20008000813 */
[----:B------:R-:W-:Y:S06]  /*4760*/  BRA.U UP3, `(.L_x_88) ;  /* 0xfffffffd03787547 */ /* 0x000fec000b83ffff */
.L_x_85:
[----:B--2---:R-:W-:Y:S01]  /*4770*/  UIADD3 UR4, UPT, UPT, UR22, 0x1, URZ ;  /* 0x0000000116047890 */ /* 0x004fe2000fffe0ff */
[C---:B------:R-:W-:Y:S01]  /*4780*/  ISETP.NE.AND P0, PT, R10.reuse, 0x2, PT ;  /* 0x000000020a00780c */ /* 0x040fe20003f05270 */
[----:B------:R-:W-:Y:S02]  /*4790*/  UIADD3 UR5, UPT, UPT, UR23, 0x200, URZ ;  /* 0x0000020017057890 */ /* 0x000fe4000fffe0ff */
[----:B------:R-:W-:Y:S01]  /*47a0*/  UISETP.NE.AND UP0, UPT, UR4, 0x4, UPT ;  /* 0x000000040400788c */ /* 0x000fe2000bf05270 */
[----:B-1----:R-:W-:Y:S02]  /*47b0*/  SEL R0, RZ, 0x1, P0 ;  /* 0x00000001ff007807 */ /* 0x002fe40000000000 */
[----:B------:R-:W-:Y:S01]  /*47c0*/  SEL R10, R10, RZ, P0 ;  /* 0x000000ff0a0a7207 */ /* 0x000fe20000000000 */
[----:B------:R-:W-:Y:S01]  /*47d0*/  USEL UR6, URZ, 0x1, UP0 ;  /* 0x00000001ff067887 */ /* 0x000fe20008000000 */
[----:B------:R-:W-:Y:S01]  /*47e0*/  LOP3.LUT R9, R9, R0, RZ, 0x3c, !PT ;  /* 0x0000000009097212 */ /* 0x000fe200078e3cff */
[----:B------:R-:W-:Y:S01]  /*47f0*/  USEL UR22, UR4, URZ, UP0 ;  /* 0x000000ff04167287 */ /* 0x000fe20008000000 */
[----:B------:R1:W-:Y:S03]  /*4800*/  UTCBAR [UR5], URZ ;  /* 0x000000ff050073e9 */ /* 0x0003e600080000ff */
[----:B------:R-:W-:Y:S01]  /*4810*/  LOP3.LUT R11, R11, UR6, RZ, 0x3c, !PT ;  /* 0x000000060b0b7c12 */ /* 0x000fe2000f8e3cff */
[----:B------:R-:W-:Y:S07]  /*4820*/  @P1 BRA `(.L_x_89) ;  /* 0xfffffff800b01947 */ /* 0x000fee000383ffff */
[----:B------:R-:W2:Y:S01]  /*4830*/  S2UR UR8, SR_CgaCtaId ;  /* 0x00000000000879c3 */ /* 0x000ea20000008800 */
[----:B------:R-:W-:Y:S01]  /*4840*/  ELECT P0, URZ, PT ;  /* 0x0000000000ff782f */ /* 0x000fe20003800000 */
[----:B------:R-:W-:Y:S01]  /*4850*/  IMAD.MOV.U32 R0, RZ, RZ, 0x1 ;  /* 0x00000001ff007424 */ /* 0x000fe200078e00ff */
[----:B------:R-:W-:Y:S01]  /*4860*/  UIADD3 UR17, UPT, UPT, UR17, 0x220, URZ ;  /* 0x0000022011117890 */ /* 0x000fe2000fffe0ff */
[----:B------:R-:W-:Y:S01]  /*4870*/  SHF.L.U32 R2, R11, 0x1f, RZ ;  /* 0x0000001f0b027819 */ /* 0x000fe200000006ff */
[----:B------:R-:W-:-:S03]  /*4880*/  UMOV UR4, 0x40 ;  /* 0x0000004000047882 */ /* 0x000fc60000000000 */
[----:B------:R-:W-:Y:S01]  /*4890*/  UVIRTCOUNT.DEALLOC.SMPOOL 0x80 ;  /* 0x000000800000784c */ /* 0x000fe20000000000 */
[----:B--2---:R-:W-:Y:S02]  /*48a0*/  ULEA UR8, UR8, UR4, 0x18 ;  /* 0x0000000408087291 */ /* 0x004fe4000f8ec0ff */
[----:B------:R-:W-:-:S07]  /*48b0*/  ULEA UR4, UR22, UR17, 0x3 ;  /* 0x0000001116047291 */ /* 0x000fce000f8e18ff */
[----:B------:R2:W-:Y:S02]  /*48c0*/  @P0 STS.U8 [UR8+0x1c], R0 ;  /* 0x00001c00ff000988 */ /* 0x0005e40008000008 */
[----:B------:R-:W4:Y:S02]  /*48d0*/  SYNCS.PHASECHK.TRANS64.TRYWAIT P0, [UR4], R2 ;  /* 0x00000002ff0075a7 */ /* 0x000f240008001104 */
[----:B--2-4-:R-:W-:Y:S05]  /*48e0*/  @!P0 BRA `(.L_x_90) ;  /* 0x00000048000c8947 */ /* 0x014fea0003800000 */
.L_x_209:
[----:B------:R-:W-:-:S04]  /*48f0*/  UIADD3 UR4, UPT, UPT, UR22, 0x1, URZ ;  /* 0x0000000116047890 */ /* 0x000fc8000fffe0ff */
[----:B------:R-:W-:-:S04]  /*4900*/  UISETP.NE.AND UP0, UPT, UR4, 0x4, UPT ;  /* 0x000000040400788c */ /* 0x000fc8000bf05270 */
[----:B------:R-:W-:Y:S02]  /*4910*/  USEL UR6, URZ, 0x1, UP0 ;  /* 0x00000001ff067887 */ /* 0x000fe40008000000 */
[----:B------:R-:W-:-:S04]  /*4920*/  USEL UR4, UR4, URZ, UP0 ;  /* 0x000000ff04047287 */ /* 0x000fc80008000000 */
[----:B-1----:R-:W-:Y:S01]  /*4930*/  ULEA UR5, UR4, UR17, 0x3 ;  /* 0x0000001104057291 */ /* 0x002fe2000f8e18ff */
[----:B--2---:R-:W-:-:S04]  /*4940*/  LOP3.LUT R2, R11, UR6, RZ, 0x3c, !PT ;  /* 0x000000060b027c12 */ /* 0x004fc8000f8e3cff */
[----:B------:R-:W-:-:S04]  /*4950*/  SHF.L.U32 R3, R2, 0x1f, RZ ;  /* 0x0000001f02037819 */ /* 0x000fc800000006ff */
[----:B------:R-:W1:Y:S02]  /*4960*/  SYNCS.PHASECHK.TRANS64.TRYWAIT P0, [UR5], R3 ;  /* 0x00000003ff0075a7 */ /* 0x000e640008001105 */
[----:B-1----:R-:W-:Y:S05]  /*4970*/  @!P0 BRA `(.L_x_91) ;  /* 0x0000004800008947 */ /* 0x002fea0003800000 */
.L_x_211:
        /* <DEDUP_REMOVED lines=9> */
.L_x_213:
[----:B------:R-:W-:-:S04]  /*4a10*/  UIADD3 UR4, UPT, UPT, UR4, 0x1, URZ ;  /* 0x0000000104047890 */ /* 0x000fc8000fffe0ff */
[----:B------:R-:W-:-:S04]  /*4a20*/  UISETP.NE.AND UP0, UPT, UR4, 0x4, UPT ;  /* 0x000000040400788c */ /* 0x000fc8000bf05270 */
[----:B------:R-:W-:Y:S02]  /*4a30*/  USEL UR5, URZ, 0x1, UP0 ;  /* 0x00000001ff057887 */ /* 0x000fe40008000000 */
[----:B------:R-:W-:-:S04]  /*4a40*/  USEL UR4, UR4, URZ, UP0 ;  /* 0x000000ff04047287 */ /* 0x000fc80008000000 */
[----:B------:R-:W-:Y:S01]  /*4a50*/  ULEA UR4, UR4, UR17, 0x3 ;  /* 0x0000001104047291 */ /* 0x000fe2000f8e18ff */
[----:B------:R-:W-:-:S04]  /*4a60*/  LOP3.LUT R2, R2, UR5, RZ, 0x3c, !PT ;  /* 0x0000000502027c12 */ /* 0x000fc8000f8e3cff */
[----:B------:R-:W-:-:S04]  /*4a70*/  SHF.L.U32 R2, R2, 0x1f, RZ ;  /* 0x0000001f02027819 */ /* 0x000fc800000006ff */
[----:B------:R-:W2:Y:S02]  /*4a80*/  SYNCS.PHASECHK.TRANS64.TRYWAIT P0, [UR4], R2 ;  /* 0x00000002ff0075a7 */ /* 0x000ea40008001104 */
[----:B--2---:R-:W-:Y:S05]  /*4a90*/  @!P0 BRA `(.L_x_93) ;  /* 0x0000004400e88947 */ /* 0x004fea0003800000 */
.L_x_215:
[----:B------:R-:W-:Y:S01]  /*4aa0*/  NOP ;  /* 0x0000000000007918 */ /* 0x000fe20000000000 */
[----:B-1----:R-:W1:Y:S01]  /*4ab0*/  LDS R0, [UR8+0x14] ;  /* 0x00001408ff007984 */ /* 0x002e620008000800 */
[----:B------:R-:W-:Y:S01]  /*4ac0*/  ULOP3.LUT UR4, UR30, 0xffff, URZ, 0xc0, !UPT ;  /* 0x0000ffff1e047892 */ /* 0x000fe2000f8ec0ff */
[----:B------:R-:W-:Y:S01]  /*4ad0*/  UMOV UR5, 0xffff ;  /* 0x0000ffff00057882 */ /* 0x000fe20000000000 */
[----:B------:R-:W-:Y:S02]  /*4ae0*/  UMOV UR6, 0x1 ;  /* 0x0000000100067882 */ /* 0x000fe40000000000 */
[----:B------:R-:W-:-:S04]  /*4af0*/  USHF.R.U32.HI UR4, URZ, 0x5, UR4 ;  /* 0x00000005ff047899 */ /* 0x000fc80008011604 */
[----:B------:R-:W-:Y:S02]  /*4b00*/  USHF.L.U32 UR5, UR5, UR4, URZ ;  /* 0x0000000405057299 */ /* 0x000fe400080006ff */
[----:B------:R-:W-:-:S04]  /*4b10*/  USHF.L.U32 UR4, UR6, UR4, URZ ;  /* 0x0000000406047299 */ /* 0x000fc800080006ff */
[----:B-1----:R-:W-:-:S04]  /*4b20*/  LOP3.LUT R0, R0, UR5, RZ, 0xc0, !PT ;  /* 0x0000000500007c12 */ /* 0x002fc8000f8ec0ff */
[----:B------:R-:W-:-:S13]  /*4b30*/  ISETP.NE.AND P0, PT, R0, UR5, PT ;  /* 0x0000000500007c0c */ /* 0x000fda000bf05270 */
[----:B------:R-:W-:Y:S05]  /*4b40*/  @P0 BRA `(.L_x_94) ;  /* 0x0000000000580947 */ /* 0x000fea0003800000 */
[----:B------:R-:W1:Y:S02]  /*4b50*/  LDS R0, [UR8+0x18] ;  /* 0x00001808ff007984 */ /* 0x000e640008000800 */
[----:B-1----:R-:W-:-:S04]  /*4b60*/  LOP3.LUT R0, R0, UR4, RZ, 0xc0, !PT ;  /* 0x0000000400007c12 */ /* 0x002fc8000f8ec0ff */
[----:B------:R-:W-:-:S13]  /*4b70*/  ISETP.NE.AND P0, PT, R0, UR4, PT ;  /* 0x0000000400007c0c */ /* 0x000fda000bf05270 */
[----:B------:R-:W-:Y:S05]  /*4b80*/  @P0 BRA `(.L_x_95) ;  /* 0x00000000003c0947 */ /* 0x000fea0003800000 */
[----:B------:R-:W1:Y:S01]  /*4b90*/  S2R R2, SR_LANEID ;  /* 0x0000000000027919 */ /* 0x000e620000000000 */
[----:B------:R-:W-:-:S06]  /*4ba0*/  ULOP3.LUT UR5, URZ, UR5, URZ, 0x33, !UPT ;  /* 0x00000005ff057292 */ /* 0x000fcc000f8e33ff */
[----:B------:R-:W-:-:S04]  /*4bb0*/  IMAD.U32 R0, RZ, RZ, UR5 ;  /* 0x00000005ff007e24 */ /* 0x000fc8000f8e00ff */
[----:B------:R2:W4:Y:S02]  /*4bc0*/  REDUX UR7, R0 ;  /* 0x00000000000773c4 */ /* 0x0005240000000000 */
[----:B------:R1:W-:Y:S01]  /*4bd0*/  UTCATOMSWS.AND URZ, UR5 ;  /* 0x0000000500ff79e3 */ /* 0x0003e20008000000 */
[----:B--2---:R-:W-:Y:S01]  /*4be0*/  LOP3.LUT R0, RZ, UR4, RZ, 0x33, !PT ;  /* 0x00000004ff007c12 */ /* 0x004fe2000f8e33ff */
[----:B------:R-:W-:Y:S02]  /*4bf0*/  VOTEU.ANY UR4, UPT, PT ;  /* 0x0000000000047886 */ /* 0x000fe400038e0100 */
[----:B------:R-:W-:Y:S02]  /*4c00*/  UFLO.U32 UR4, UR4 ;  /* 0x00000004000472bd */ /* 0x000fe400080e0000 */
[----:B------:R-:W2:Y:S04]  /*4c10*/  REDUX UR6, R0 ;  /* 0x00000000000673c4 */ /* 0x000ea80000000000 */
[----:B-1----:R-:W-:-:S02]  /*4c20*/  ISETP.EQ.U32.AND P0, PT, R2, UR4, PT ;  /* 0x0000000402007c0c */ /* 0x002fc4000bf02070 */
[----:B----4-:R-:W-:-:S11]  /*4c30*/  MOV R2, UR7 ;  /* 0x0000000700027c02 */ /* 0x010fd60008000f00 */
[----:B------:R1:W-:Y:S01]  /*4c40*/  @P0 ATOMS.AND RZ, [UR8+0x14], R2 ;  /* 0x00001402ffff098c */ /* 0x0003e2000a800008 */
[----:B--2---:R-:W-:-:S05]  /*4c50*/  IMAD.U32 R0, RZ, RZ, UR6 ;  /* 0x00000006ff007e24 */ /* 0x004fca000f8e00ff */
[----:B------:R1:W-:Y:S01]  /*4c60*/  @P0 ATOMS.AND RZ, [UR8+0x18], R0 ;  /* 0x00001800ffff098c */ /* 0x0003e2000a800008 */
[----:B------:R-:W-:Y:S05]  /*4c70*/  BRA `(.L_x_96) ;  /* 0x0000000000147947 */ /* 0x000fea0003800000 */
.L_x_95:
[----:B------:R-:W-:Y:S02]  /*4c80*/  MOV R2, 0x4ca0 ;  /* 0x00004ca000027802 */ /* 0x000fe40000000f00 */
[----:B---3-5:R-:W-:Y:S05]  /*4c90*/  CALL.REL.NOINC `($__internal_0_$__cuda_sm10x_tcgen05_guardrail_trap_col_being_dealloced_not_returned_by_alloc) ;  /* 0x00000048005c7944 */ /* 0x028fea0003c00000 */
[----:B------:R-:W-:Y:S05]  /*4ca0*/  BRA `(.L_x_96) ;  /* 0x0000000000087947 */ /* 0x000fea0003800000 */
.L_x_94:
[----:B------:R-:W-:Y:S02]  /*4cb0*/  MOV R2, 0x4cd0 ;  /* 0x00004cd000027802 */ /* 0x000fe40000000f00 */
[----:B---3-5:R-:W-:Y:S05]  /*4cc0*/  CALL.REL.NOINC `($__internal_2_$__cuda_sm10x_tcgen05_guardrail_trap_unallocated_columns_being_dealloced) ;  /* 0x0000004800687944 */ /* 0x028fea0003c00000 */
.L_x_96:
[----:B------:R-:W-:Y:S01]  /*4cd0*/  NOP ;  /* 0x0000000000007918 */ /* 0x000fe20000000000 */
[----:B------:R-:W-:Y:S05]  /*4ce0*/  EXIT ;  /* 0x000000000000794d */ /* 0x000fea0003800000 */
.L_x_78:
[----:B------:R-:W-:-:S09]  /*4cf0*/  UISETP.NE.OR UP0, UPT, UR22, 0x3, !UP3 ;  /* 0x000000031600788c */ /* 0x000fd2000df05670 */
[----:B------:R-:W-:Y:S05]  /*4d00*/  BRA.U UP0, `(.L_x_97) ;  /* 0x0000000d00f07547 */ /* 0x000fea000b800000 */
[----:B------:R-:W1:Y:S01]  /*4d10*/  LDCU UR28, c[0x0][0x370] ;  /* 0x00006e00ff1c77ac */ /* 0x000e620008000800 */
[----:B------:R-:W2:Y:S01]  /*4d20*/  LDC.64 R16, c[0x0][0x348] ;  /* 0x0000d200ff107b82 */ /* 0x000ea20000000a00 */
[----:B------:R-:W-:Y:S02]  /*4d30*/  HFMA2 R13, -RZ, RZ, 0, 0 ;  /* 0x00000000ff0d7431 */ /* 0x000fe400000001ff */
[----:B------:R-:W-:Y:S01]  /*4d40*/  IMAD.MOV.U32 R15, RZ, RZ, 0x1 ;  /* 0x00000001ff0f7424 */ /* 0x000fe200078e00ff */
[----:B------:R-:W1:Y:S01]  /*4d50*/  LDCU.128 UR32, c[0x0][0xb10] ;  /* 0x00016200ff2077ac */ /* 0x000e620008000c00 */
[----:B------:R-:W-:Y:S01]  /*4d60*/  IMAD.MOV.U32 R14, RZ, RZ, RZ ;  /* 0x000000ffff0e7224 */ /* 0x000fe200078e00ff */
[----:B------:R-:W-:Y:S01]  /*4d70*/  MOV R7, 0x1000 ;  /* 0x0000100000077802 */ /* 0x000fe20000000f00 */
[----:B------:R-:W3:Y:S01]  /*4d80*/  LDCU UR27, c[0x0][0x374] ;  /* 0x00006e80ff1b77ac */ /* 0x000ee20008000800 */
[----:B------:R-:W4:Y:S01]  /*4d90*/  LDC.64 R2, c[0x0][0x888] ;  /* 0x00022200ff027b82 */ /* 0x000f220000000a00 */
[----:B------:R-:W3:Y:S01]  /*4da0*/  LDCU UR15, c[0x0][0xb0c] ;  /* 0x00016180ff0f77ac */ /* 0x000ee20008000800 */
[----:B------:R-:W3:Y:S06]  /*4db0*/  LDCU UR38, c[0x0][0xb20] ;  /* 0x00016400ff2677ac */ /* 0x000eec0008000800 */
[----:B------:R-:W2:Y:S01]  /*4dc0*/  LDC.64 R4, c[0x0][0x890] ;  /* 0x00022400ff047b82 */ /* 0x000ea20000000a00 */
[----:B------:R-:W3:Y:S01]  /*4dd0*/  LDCU UR4, c[0x0][0xb30] ;  /* 0x00016600ff0477ac */ /* 0x000ee20008000800 */
[----:B-1----:R-:W-:-:S02]  /*4de0*/  UIMAD.WIDE.U32 UR6, UR28, UR32, URZ ;  /* 0x000000201c0672a5 */ /* 0x002fc4000f8e00ff */
[----:B---3--:R-:W-:Y:S01]  /*4df0*/  UIMAD.WIDE.U32 UR8, UR27, UR35, URZ ;  /* 0x000000231b0872a5 */ /* 0x008fe2000f8e00ff */
[----:B------:R-:W-:Y:S01]  /*4e00*/  UMOV UR24, 0x400 ;  /* 0x0000040000187882 */ /* 0x000fe20000000000 */
[----:B------:R-:W-:-:S03]  /*4e10*/  UPLOP3.LUT UP3, UPT, UPT, UPT, UPT, 0x40, 0x4 ;  /* 0x000000000004789c */ /* 0x000fc60003f6e870 */
[----:B------:R-:W-:Y:S01]  /*4e20*/  UMOV UR6, UR7 ;  /* 0x0000000700067c82 */ /* 0x000fe20008000000 */
[----:B------:R-:W-:Y:S01]  /*4e30*/  UISETP.GE.AND UP0, UPT, UR40, 0x1, UPT ;  /* 0x000000012800788c */ /* 0x000fe2000bf06270 */
[----:B------:R-:W-:Y:S01]  /*4e40*/  UMOV UR29, UR9 ;  /* 0x00000009001d7c82 */ /* 0x000fe20008000000 */
[----:B------:R-:W-:Y:S01]  /*4e50*/  UISETP.NE.AND UP4, UPT, UR40, 0x1, UPT ;  /* 0x000000012800788c */ /* 0x000fe2000bf85270 */
[----:B------:R-:W1:Y:S01]  /*4e60*/  LDCU.64 UR16, c[0x0][0xb28] ;  /* 0x00016500ff1077ac */ /* 0x000e620008000a00 */
[----:B------:R-:W-:Y:S02]  /*4e70*/  ULEA UR24, UR54, UR24, 0x18 ;  /* 0x0000001836187291 */ /* 0x000fe4000f8ec0ff */
[----:B------:R-:W-:Y:S02]  /*4e80*/  UISETP.NE.AND UP6, UPT, UR15, 0x1, UPT ;  /* 0x000000010f00788c */ /* 0x000fe4000bfc5270 */
[----:B------:R-:W-:Y:S02]  /*4e90*/  UISETP.NE.AND UP5, UPT, UR34, 0x1, UPT ;  /* 0x000000012200788c */ /* 0x000fe4000bfa5270 */
[----:B------:R-:W-:-:S02]  /*4ea0*/  USHF.R.U32.HI UR31, URZ, UR33, UR6 ;  /* 0x00000021ff1f7299 */ /* 0x000fc40008011606 */
[----:B------:R-:W-:Y:S02]  /*4eb0*/  USHF.R.U32.HI UR29, URZ, UR38, UR29 ;  /* 0x00000026ff1d7299 */ /* 0x000fe4000801161d */
[----:B------:R-:W-:Y:S01]  /*4ec0*/  UISETP.NE.AND UP2, UPT, UR4, 0x1, UPT ;  /* 0x000000010400788c */ /* 0x000fe2000bf45270 */
[----:B------:R-:W-:-:S10]  /*4ed0*/  UMOV UR12, URZ ;  /* 0x000000ff000c7c82 */ /* 0x000fd40008000000 */
.L_x_106:
[C---:B------:R-:W-:Y:S02]  /*4ee0*/  LEA R12, R14.reuse, UR24, 0x3 ;  /* 0x000000180e0c7c11 */ /* 0x040fe4000f8e18ff */
[----:B------:R-:W-:Y:S02]  /*4ef0*/  SHF.L.U32 R0, R13, 0x1f, RZ ;  /* 0x0000001f0d007819 */ /* 0x000fe400000006ff */
[----:B------:R-:W-:Y:S02]  /*4f00*/  LEA R8, R14, UR24, 0x4 ;  /* 0x000000180e087c11 */ /* 0x000fe4000f8e20ff */
[----:B---3--:R-:W3:Y:S02]  /*4f10*/  SYNCS.PHASECHK.TRANS64.TRYWAIT P0, [R12+URZ+0x1e0], R0 ;  /* 0x0001e0000c0075a7 */ /* 0x008ee400080011ff */
[----:B---3--:R-:W-:Y:S05]  /*4f20*/  @!P0 BRA `(.L_x_98) ;  /* 0x0000004000dc8947 */ /* 0x008fea0003800000 */
.L_x_216:
[----:B------:R-:W1:Y:S01]  /*4f30*/  LDS.128 R8, [R8+0x270] ;  /* 0x0002700008087984 */ /* 0x000e620000000c00 */
[----:B------:R-:W-:Y:S01]  /*4f40*/  UISETP.GE.AND UP0, UPT, UR40, 0x1, UPT ;  /* 0x000000012800788c */ /* 0x000fe2000bf06270 */
[----:B------:R-:W-:Y:S01]  /*4f50*/  @!PT LDS RZ, [RZ] ;  /* 0x00000000fffff984 */ /* 0x000fe20000000800 */
[----:B------:R-:W-:Y:S01]  /*4f60*/  @!PT LDS RZ, [RZ] ;  /* 0x00000000fffff984 */ /* 0x000fe20000000800 */
[----:B------:R-:W-:Y:S01]  /*4f70*/  @!PT LDS RZ, [RZ] ;  /* 0x00000000fffff984 */ /* 0x000fe20000000800 */
[----:B------:R-:W-:Y:S01]  /*4f80*/  @!PT LDS RZ, [RZ] ;  /* 0x00000000fffff984 */ /* 0x000fe20000000800 */
[----:B------:R2:W-:Y:S06]  /*4f90*/  MEMBAR.ALL.CTA ;  /* 0x0000000000007992 */ /* 0x0005ec0000008000 */
[----:B--2---:R-:W2:Y:S01]  /*4fa0*/  FENCE.VIEW.ASYNC.S ;  /* 0x00000000000073c6 */ /* 0x004ea20000000000 */
[----:B-1----:R-:W-:Y:S11]  /*4fb0*/  LOP3.LUT P0, RZ, R10, 0x1, RZ, 0xc0, !PT ;  /* 0x000000010aff7812 */ /* 0x002ff6000780c0ff */
[----:B------:R-:W-:Y:S02]  /*4fc0*/  @!UPT UIADD3 URZ, UPT, UPT, URZ, URZ, URZ ;  /* 0x000000fffffff290 */ /* 0x000fe4000fffe0ff */
[----:B--2---:R-:W-:Y:S01]  /*4fd0*/  VOTEU.ANY UP1, P0 ;  /* 0x0000000000ff7886 */ /* 0x004fe20000020100 */
[----:B------:R-:W-:Y:S11]  /*4fe0*/  PLOP3.LUT P0, PT, PT, PT, UP1, 0x80, 0x8 ;  /* 0x000000000008781c */ /* 0x000ff60003f0f018 */
[----:B------:R-:W-:Y:S02]  /*4ff0*/  @!UPT UIADD3 URZ, UPT, UPT, URZ, URZ, URZ ;  /* 0x000000fffffff290 */ /* 0x000fe4000fffe0ff */
[----:B---3--:R-:W-:Y:S02]  /*5000*/  @P0 SHF.R.U32.HI R0, RZ, 0x10, R9 ;  /* 0x00000010ff000819 */ /* 0x008fe40000011609 */
[----:B------:R-:W-:Y:S02]  /*5010*/  @P0 MOV R6, R8 ;  /* 0x0000000800060202 */ /* 0x000fe40000000f00 */
[----:B------:R-:W-:Y:S01]  /*5020*/  @P0 R2UR UR4, R0 ;  /* 0x00000000000402ca */ /* 0x000fe200000e0000 */
[----:B------:R-:W-:Y:S01]  /*5030*/  VIADD R0, R12, 0x1f0 ;  /* 0x000001f00c007836 */ /* 0x000fe20000000000 */
[----:B------:R-:W-:Y:S02]  /*5040*/  @P0 LOP3.LUT R8, R9, 0xffff, RZ, 0xc0, !PT ;  /* 0x0000ffff09080812 */ /* 0x000fe400078ec0ff */
[----:B------:R-:W-:Y:S02]  /*5050*/  @P0 R2UR UR6, R6 ;  /* 0x00000000060602ca */ /* 0x000fe400000e0000 */
[----:B------:R-:W-:Y:S02]  /*5060*/  PRMT R0, RZ, 0x654, R0 ;  /* 0x00000654ff007816 */ /* 0x000fe40000000000 */
[----:B------:R-:W-:Y:S02]  /*5070*/  @P0 R2UR UR5, R8 ;  /* 0x00000000080502ca */ /* 0x000fe400000e0000 */
[----:B------:R1:W-:Y:S03]  /*5080*/  SYNCS.ARRIVE.TRANS64.RED.A1T0 RZ, [R0+URZ], RZ ;  /* 0x000000ff00ff79a7 */ /* 0x0003e600081004ff */
[----:B------:R-:W-:Y:S04]  /*5090*/  @UP1 UMOV UR25, UR4 ;  /* 0x0000000400191c82 */ /* 0x000fe80008000000 */
[----:B------:R-:W-:Y:S04]  /*50a0*/  @UP1 UMOV UR14, UR6 ;  /* 0x00000006000e1c82 */ /* 0x000fe80008000000 */
[----:B------:R-:W-:Y:S01]  /*50b0*/  @UP1 UMOV UR13, UR5 ;  /* 0x00000005000d1c82 */ /* 0x000fe20008000000 */
[----:B------:R-:W-:Y:S05]  /*50c0*/  BRA.U !UP0, `(.L_x_99) ;  /* 0x0000000108a47547 */ /* 0x000fea000b800000 */
[----:B------:R-:W-:Y:S02]  /*50d0*/  UIMAD.WIDE.U32 UR8, UR13, UR35, URZ ;  /* 0x000000230d0872a5 */ /* 0x000fe4000f8e00ff */
[----:B------:R-:W-:Y:S02]  /*50e0*/  UIMAD.WIDE.U32 UR10, UR14, UR32, URZ ;  /* 0x000000200e0a72a5 */ /* 0x000fe4000f8e00ff */
[----:B------:R-:W-:Y:S02]  /*50f0*/  USEL UR4, UR27, UR29, !UP5 ;  /* 0x0000001d1b047287 */ /* 0x000fe4000e800000 */
[----:B------:R-:W-:Y:S02]  /*5100*/  USEL UR7, UR28, UR31, !UP6 ;  /* 0x0000001f1c077287 */ /* 0x000fe4000f000000 */
[----:B------:R-:W-:Y:S02]  /*5110*/  UIMAD.WIDE.U32 UR18, UR4, UR16, URZ ;  /* 0x00000010041272a5 */ /* 0x000fe4000f8e00ff */
[----:B------:R-:W-:Y:S01]  /*5120*/  UIMAD.WIDE.U32 UR20, UR7, UR16, URZ ;  /* 0x00000010071472a5 */ /* 0x000fe2000f8e00ff */
[----:B------:R-:W-:Y:S02]  /*5130*/  UMOV UR5, UR9 ;  /* 0x0000000900057c82 */ /* 0x000fe40008000000 */
[----:B------:R-:W-:Y:S03]  /*5140*/  USHF.R.U32.HI UR6, URZ, UR38, UR5 ;  /* 0x00000026ff067299 */ /* 0x000fe60008011605 */
[----:B------:R-:W-:Y:S01]  /*5150*/  UMOV UR5, UR11 ;  /* 0x0000000b00057c82 */ /* 0x000fe20008000000 */
[----:B------:R-:W-:Y:S02]  /*5160*/  USEL UR6, UR13, UR6, !UP5 ;  /* 0x000000060d067287 */ /* 0x000fe4000e800000 */
[----:B------:R-:W-:Y:S02]  /*5170*/  USHF.R.U32.HI UR8, URZ, UR33, UR5 ;  /* 0x00000021ff087299 */ /* 0x000fe40008011605 */
[----:B------:R-:W-:Y:S01]  /*5180*/  UIMAD.WIDE.U32 UR10, UR6, UR16, URZ ;  /* 0x00000010060a72a5 */ /* 0x000fe2000f8e00ff */
[----:B------:R-:W-:Y:S02]  /*5190*/  UMOV UR5, UR19 ;  /* 0x0000001300057c82 */ /* 0x000fe40008000000 */
[----:B------:R-:W-:Y:S03]  /*51a0*/  @UP4 USHF.R.U32.HI UR4, URZ, UR17, UR5 ;  /* 0x00000011ff044299 */ /* 0x000fe60008011605 */
[----:B------:R-:W-:Y:S01]  /*51b0*/  UMOV UR5, UR21 ;  /* 0x0000001500057c82 */ /* 0x000fe20008000000 */
[----:B------:R-:W-:Y:S02]  /*51c0*/  UIMAD UR4, UR40, UR4, URZ ;  /* 0x00000004280472a4 */ /* 0x000fe4000f8e02ff */
[----:B------:R-:W-:Y:S02]  /*51d0*/  @UP4 USHF.R.U32.HI UR7, URZ, UR17, UR5 ;  /* 0x00000011ff074299 */ /* 0x000fe40008011605 */
[----:B------:R-:W-:Y:S02]  /*51e0*/  USEL UR5, UR14, UR8, !UP6 ;  /* 0x000000080e057287 */ /* 0x000fe4000f000000 */
[----:B------:R-:W-:Y:S02]  /*51f0*/  UIMAD UR8, UR40, UR7, URZ ;  /* 0x00000007280872a4 */ /* 0x000fe4000f8e02ff */
[----:B------:R-:W-:Y:S03]  /*5200*/  UISETP.GE.AND UP0, UPT, UR6, UR4, UPT ;  /* 0x000000040600728c */ /* 0x000fe6000bf06270 */
[----:B------:R-:W-:Y:S01]  /*5210*/  UMOV UR4, UR11 ;  /* 0x0000000b00047c82 */ /* 0x000fe20008000000 */
[----:B------:R-:W-:Y:S02]  /*5220*/  UISETP.GE.OR UP0, UPT, UR5, UR8, UP0 ;  /* 0x000000080500728c */ /* 0x000fe40008706670 */
[----:B------:R-:W-:Y:S02]  /*5230*/  USHF.R.U32.HI UR4, URZ, UR17, UR4 ;  /* 0x00000011ff047299 */ /* 0x000fe40008011604 */
[----:B------:R-:W-:Y:S02]  /*5240*/  UIMAD.WIDE.U32 UR8, UR5, UR16, URZ ;  /* 0x00000010050872a5 */ /* 0x000fe4000f8e00ff */
[----:B------:R-:W-:Y:S04]  /*5250*/  USEL UR10, UR6, UR4, !UP4 ;  /* 0x00000004060a7287 */ /* 0x000fe8000e000000 */
[----:B------:R-:W-:Y:S01]  /*5260*/  UIADD3 UR11, UPT, UPT, -UR10, URZ, URZ ;  /* 0x000000ff0a0b7290 */ /* 0x000fe2000fffe1ff */
[----:B------:R-:W-:Y:S02]  /*5270*/  @!UP0 UMOV UR4, UR9 ;  /* 0x0000000900048c82 */ /* 0x000fe40008000000 */
[----:B------:R-:W-:Y:S02]  /*5280*/  @!UP0 USHF.R.U32.HI UR4, URZ, UR17, UR4 ;  /* 0x00000011ff048299 */ /* 0x000fe40008011604 */
[----:B------:R-:W-:Y:S02]  /*5290*/  UIMAD UR8, UR40, UR11, UR6 ;  /* 0x0000000b280872a4 */ /* 0x000fe4000f8e0206 */
[----:B------:R-:W-:Y:S04]  /*52a0*/  @!UP0 USEL UR4, UR5, UR4, !UP4 ;  /* 0x0000000405048287 */ /* 0x000fe8000e000000 */
[----:B------:R-:W-:Y:S02]  /*52b0*/  @!UP0 UIMAD UR8, UR7, UR8, UR4 ;  /* 0x00000008070882a4 */ /* 0x000fe4000f8e0204 */
[----:B------:R-:W-:Y:S02]  /*52c0*/  @!UP0 UIADD3 UR9, UPT, UPT, UR10, -UR4, URZ ;  /* 0x800000040a098290 */ /* 0x000fe4000fffe0ff */
[----:B------:R-:W-:Y:S02]  /*52d0*/  UIADD3 UR4, UPT, UPT, -UR5, URZ, URZ ;  /* 0x000000ff05047290 */ /* 0x000fe4000fffe1ff */
[----:B------:R-:W-:Y:S02]  /*52e0*/  UIADD3 UR7, UPT, UPT, -UR6, URZ, URZ ;  /* 0x000000ff06077290 */ /* 0x000fe4000fffe1ff */
[----:B------:R-:W-:Y:S02]  /*52f0*/  @!UP0 UIMAD UR6, UR9, UR40, UR5 ;  /* 0x00000028090682a4 */ /* 0x000fe4000f8e0205 */
[----:B------:R-:W-:Y:S02]  /*5300*/  UIMAD UR14, UR15, UR4, UR14 ;  /* 0x000000040f0e72a4 */ /* 0x000fe4000f8e020e */
[----:B------:R-:W-:Y:S01]  /*5310*/  UIMAD UR13, UR34, UR7, UR13 ;  /* 0x00000007220d72a4 */ /* 0x000fe2000f8e020d */
[----:B------:R-:W-:Y:S02]  /*5320*/  @!UP0 UMOV UR5, UR8 ;  /* 0x0000000800058c82 */ /* 0x000fe40008000000 */
[----:B------:R-:W-:Y:S02]  /*5330*/  UIMAD UR14, UR5, UR15, UR14 ;  /* 0x0000000f050e72a4 */ /* 0x000fe4000f8e020e */
[----:B------:R-:W-:Y:S11]  /*5340*/  UIMAD UR13, UR6, UR34, UR13 ;  /* 0x00000022060d72a4 */ /* 0x000ff6000f8e020d */
[----:B------:R-:W-:Y:S01]  /*5350*/  @!UPT UIADD3 URZ, UPT, UPT, URZ, URZ, URZ ;  /* 0x000000fffffff290 */ /* 0x000fe2000fffe0ff */
.L_x_99:
[----:B------:R-:W2:Y:S01]  /*5360*/  @!UP2 LDCU.128 UR20, c[0x0][0xb10] ;  /* 0x00016200ff14a7ac */ /* 0x000ea20008000c00 */
[C---:B------:R-:W-:Y:S02]  /*5370*/  ISETP.NE.U32.AND P1, PT, R4.reuse, RZ, PT ;  /* 0x000000ff0400720c */ /* 0x040fe40003f25070 */
[----:B------:R-:W-:Y:S02]  /*5380*/  ISETP.NE.U32.AND P0, PT, R4, RZ, PT ;  /* 0x000000ff0400720c */ /* 0x000fe40003f05070 */
[C---:B------:R-:W-:Y:S02]  /*5390*/  ISETP.NE.AND.EX P1, PT, R5.reuse, RZ, PT, P1 ;  /* 0x000000ff0500720c */ /* 0x040fe40003f25310 */
[----:B------:R-:W-:Y:S01]  /*53a0*/  ISETP.NE.AND.EX P0, PT, R5, RZ, PT, P0 ;  /* 0x000000ff0500720c */ /* 0x000fe20003f05300 */
[----:B------:R-:W3:Y:S01]  /*53b0*/  @!UP2 LDCU UR5, c[0x0][0xb0c] ;  /* 0x00016180ff05a7ac */ /* 0x000ee20008000800 */
[----:B------:R-:W-:Y:S02]  /*53c0*/  USHF.L.U32 UR11, UR26, 0x6, URZ ;  /* 0x000000061a0b7899 */ /* 0x000fe400080006ff */
[----:B------:R-:W-:Y:S02]  /*53d0*/  USHF.L.U32 UR10, UR30, 0x6, URZ ;  /* 0x000000061e0a7899 */ /* 0x000fe400080006ff */
[----:B--2---:R-:W-:Y:S07]  /*53e0*/  UIMAD.WIDE.U32 UR6, UR14, UR20, URZ ;  /* 0x000000140e0672a5 */ /* 0x004fee000f8e00ff */
[----:B------:R-:W-:Y:S01]  /*53f0*/  @!UP2 UMOV UR4, UR7 ;  /* 0x000000070004ac82 */ /* 0x000fe20008000000 */
[----:B---3--:R-:W-:Y:S02]  /*5400*/  @!UP2 UISETP.NE.AND UP0, UPT, UR5, 0x1, UPT ;  /* 0x000000010500a88c */ /* 0x008fe4000bf05270 */
[----:B------:R-:W-:Y:S02]  /*5410*/  @!UP2 USHF.R.U32.HI UR4, URZ, UR21, UR4 ;  /* 0x00000015ff04a299 */ /* 0x000fe40008011604 */
[----:B------:R-:W-:Y:S02]  /*5420*/  UIMAD.WIDE.U32 UR6, UR13, UR23, URZ ;  /* 0x000000170d0672a5 */ /* 0x000fe4000f8e00ff */
[----:B------:R-:W-:Y:S02]  /*5430*/  @!UP2 USEL UR8, UR14, UR4, !UP0 ;  /* 0x000000040e08a287 */ /* 0x000fe4000c000000 */
[----:B------:R-:W-:Y:S03]  /*5440*/  @!UP2 UISETP.NE.AND UP0, UPT, UR22, 0x1, UPT ;  /* 0x000000011600a88c */ /* 0x000fe6000bf05270 */
[----:B------:R-:W-:Y:S02]  /*5450*/  @!UP2 UMOV UR6, UR7 ;  /* 0x000000070006ac82 */ /* 0x000fe40008000000 */
[----:B------:R-:W2:Y:S02]  /*5460*/  @!UP2 LDCU UR4, c[0x0][0xb20] ;  /* 0x00016400ff04a7ac */ /* 0x000ea40008000800 */
[----:B--2---:R-:W-:Y:S04]  /*5470*/  @!UP2 USHF.R.U32.HI UR6, URZ, UR4, UR6 ;  /* 0x00000004ff06a299 */ /* 0x004fe80008011606 */
[----:B------:R-:W-:Y:S04]  /*5480*/  @!UP2 USEL UR6, UR13, UR6, !UP0 ;  /* 0x000000060d06a287 */ /* 0x000fe8000c000000 */
[----:B------:R-:W-:Y:S02]  /*5490*/  @!UP2 UIADD3 UR4, UPT, UPT, -UR8, UR6, URZ ;  /* 0x000000060804a290 */ /* 0x000fe4000fffe1ff */
[----:B------:R-:W-:Y:S02]  /*54a0*/  @!UP2 UIADD3 UR6, UPT, UPT, UR8, -UR6, URZ ;  /* 0x800000060806a290 */ /* 0x000fe4000fffe0ff */
[----:B------:R-:W-:Y:S02]  /*54b0*/  @!UP2 UIMAD UR14, UR4, UR5, UR14 ;  /* 0x00000005040ea2a4 */ /* 0x000fe4000f8e020e */
[----:B------:R-:W-:Y:S01]  /*54c0*/  @!UP2 UIMAD UR13, UR6, UR22, UR13 ;  /* 0x00000016060da2a4 */ /* 0x000fe2000f8e020d */
[----:B------:R-:W-:Y:S11]  /*54d0*/  BRA.U UP3, `(.L_x_100) ;  /* 0x0000000103107547 */ /* 0x000ff6000b800000 */
[----:B------:R-:W-:Y:S04]  /*54e0*/  MOV R6, UR37 ;  /* 0x0000002500067c02 */ /* 0x000fe80008000f00 */
[----:B------:R-:W-:Y:S04]  /*54f0*/  SHF.L.U32 R6, R6, 0x1f, RZ ;  /* 0x0000001f06067819 */ /* 0x000fe800000006ff */
[----:B------:R-:W2:Y:S02]  /*5500*/  SYNCS.PHASECHK.TRANS64.TRYWAIT P2, [UR24+0x1d8], R6 ;  /* 0x0001d806ff0075a7 */ /* 0x000ea40008041118 */
[----:B--2---:R-:W-:Y:S05]  /*5510*/  @!P2 BRA `(.L_x_101) ;  /* 0x0000003c0074a947 */ /* 0x004fea0003800000 */
.L_x_100:
[----:B------:R-:W-:Y:S05]  /*5520*/  @!P1 BRA `(.L_x_102) ;  /* 0x0000000000309947 */ /* 0x000fea0003800000 */
[----:B----4-:R-:W-:Y:S01]  /*5530*/  ISETP.NE.U32.AND P1, PT, R2, RZ, PT ;  /* 0x000000ff0200720c */ /* 0x010fe20003f25070 */
[----:B------:R-:W2:Y:S01]  /*5540*/  LDCU.64 UR4, c[0x0][0x358] ;  /* 0x00006b00ff0477ac */ /* 0x000ea20008000a00 */
[----:B------:R-:W-:Y:S02]  /*5550*/  IMAD.MOV.U32 R45, RZ, RZ, 0x1 ;  /* 0x00000001ff2d7424 */ /* 0x000fe400078e00ff */
[----:B------:R-:W-:Y:S11]  /*5560*/  ISETP.NE.AND.EX P1, PT, R3, RZ, PT, P1 ;  /* 0x000000ff0300720c */ /* 0x000ff60003f25310 */
[----:B------:R-:W-:Y:S02]  /*5570*/  @!UPT UIADD3 URZ, UPT, UPT, URZ, URZ, URZ ;  /* 0x000000fffffff290 */ /* 0x000fe4000fffe0ff */
[----:B------:R-:W3:Y:S01]  /*5580*/  @P1 LDC.64 R8, c[0x0][0x888] ;  /* 0x00022200ff081b82 */ /* 0x000ee20000000a00 */
[----:B-1----:R-:W-:Y:S04]  /*5590*/  @P1 IMAD R0, R4, UR36, RZ ;  /* 0x0000002404001c24 */ /* 0x002fe8000f8e02ff */
[----:B---3--:R-:W-:Y:S04]  /*55a0*/  @P1 IMAD.WIDE R8, R0, 0x4, R8 ;  /* 0x0000000400081825 */ /* 0x008fe800078e0208 */
[----:B------:R-:W-:Y:S01]  /*55b0*/  HFMA2 R0, -RZ, RZ, 0, 5.9604644775390625e-08 ;  /* 0x00000001ff007431 */ /* 0x000fe200000001ff */
[----:B--2--5:R2:W5:Y:S04]  /*55c0*/  @P1 LDG.E R26, desc[UR4][R8.64] ;  /* 0x00000004081a1981 */ /* 0x024568000c1e1900 */
[----:B------:R-:W-:Y:S01]  /*55d0*/  @!P1 PRMT R45, R0, 0x7610, R45 ;  /* 0x00007610002d9816 */ /* 0x000fe2000000002d */
[----:B--2---:R-:W3:Y:S06]  /*55e0*/  @!P1 LDC R26, c[0x0][0x880] ;  /* 0x00022000ff1a9b82 */ /* 0x004eec0000000800 */
.L_x_102:
[----:B---3-5:R-:W-:Y:S01]  /*55f0*/  @!P0 FSETP.EQ.AND P1, PT, R26, RZ, PT ;  /* 0x000000ff1a00820b */ /* 0x028fe20003f22000 */
[----:B------:R-:W-:Y:S01]  /*5600*/  @!UPT UIADD3 URZ, UPT, UPT, URZ, URZ, URZ ;  /* 0x000000fffffff290 */ /* 0x000fe2000fffe0ff */
[----:B------:R-:W-:Y:S11]  /*5610*/  @!P0 BRA `(.L_x_103) ;  /* 0x0000000000188947 */ /* 0x000ff60003800000 */
[----:B------:R-:W-:Y:S02]  /*5620*/  LOP3.LUT P0, RZ, R45, 0xff, RZ, 0xc0, !PT ;  /* 0x000000ff2dff7812 */ /* 0x000fe4000780c0ff */
[----:B----4-:R-:W-:Y:S04]  /*5630*/  ISETP.NE.U32.AND P1, PT, R2, RZ, PT ;  /* 0x000000ff0200720c */ /* 0x010fe80003f25070 */
[----:B------:R-:W-:Y:S04]  /*5640*/  ISETP.NE.AND.EX P1, PT, R3, RZ, PT, P1 ;  /* 0x000000ff0300720c */ /* 0x000fe80003f25310 */
[----:B------:R-:W-:Y:S03]  /*5650*/  PLOP3.LUT P1, PT, P1, PT, PT, 0x8, 0x80 ;  /* 0x000000000080781c */ /* 0x000fe60000f2e170 */
[----:B------:R-:W-:Y:S11]  /*5660*/  @P0 FSETP.EQ.AND P1, PT, R26, RZ, PT ;  /* 0x000000ff1a00020b */ /* 0x000ff60003f22000 */
[----:B------:R-:W-:Y:S02]  /*5670*/  @!UPT UIADD3 URZ, UPT, UPT, URZ, URZ, URZ ;  /* 0x000000fffffff290 */ /* 0x000fe4000fffe0ff */
.L_x_103:
[----:B------:R-:W-:Y:S01]  /*5680*/  ULEA UR4, UR12, UR24, 0x3 ;  /* 0x000000180c047291 */ /* 0x000fe2000f8e18ff */
[----:B------:R-:W-:Y:S02]  /*5690*/  SHF.L.U32 R9, R15, 0x1f, RZ ;  /* 0x0000001f0f097819 */ /* 0x000fe400000006ff */
[----:B------:R-:W-:Y:S04]  /*56a0*/  ELECT P0, URZ, PT ;  /* 0x0000000000ff782f */ /* 0x000fe80003800000 */
[----:B------:R-:W-:Y:S02]  /*56b0*/  PLOP3.LUT P1, PT, P1, P0, PT, 0xf2, 0x2f ;  /* 0x00000000002f781c */ /* 0x000fe40000f21e72 */
[----:B------:R-:W2:Y:S11]  /*56c0*/  SYNCS.PHASECHK.TRANS64.TRYWAIT P2, [UR4+0x1b8], R9 ;  /* 0x0001b809ff0075a7 */ /* 0x000eb60008041104 */
[----:B------:R-:W-:Y:S05]  /*56d0*/  @!P1 IADD3 R8, P0, PT, R16, 0x580, RZ ;  /* 0x0000058010089810 */ /* 0x000fea0007f1e0ff */
[----:B-1----:R-:W-:Y:S01]  /*56e0*/  @!P1 IMAD.X R6, RZ, RZ, R17, P0 ;  /* 0x000000ffff069224 */ /* 0x002fe200000e0611 */
[----:B--2---:R-:W-:Y:S07]  /*56f0*/  @!P2 BRA `(.L_x_104) ;  /* 0x0000003c0014a947 */ /* 0x004fee0003800000 */
.L_x_219:
[----:B------:R-:W-:Y:S01]  /*5700*/  @!P1 R2UR UR7, R6 ;  /* 0x00000000060792ca */ /* 0x000fe200000e0000 */
[----:B------:R-:W-:Y:S01]  /*5710*/  UIADD3 UR5, UPT, UPT, UR12, 0x1, URZ ;  /* 0x000000010c057890 */ /* 0x000fe2000fffe0ff */
[----:B------:R-:W-:Y:S01]  /*5720*/  @!P1 R2UR UR6, R8 ;  /* 0x00000000080692ca */ /* 0x000fe200000e0000 */
[----:B------:R-:W-:Y:S01]  /*5730*/  UIADD3 UR9, UPT, UPT, UR4, 0x1a0, URZ ;  /* 0x000001a004097890 */ /* 0x000fe2000fffe0ff */
[----:B------:R-:W-:Y:S01]  /*5740*/  @!P1 IMAD.MOV.U32 R6, RZ, RZ, 0x1000 ;  /* 0x00001000ff069424 */ /* 0x000fe200078e00ff */
[----:B------:R-:W-:Y:S01]  /*5750*/  UISETP.NE.AND UP0, UPT, UR5, 0x3, UPT ;  /* 0x000000030500788c */ /* 0x000fe2000bf05270 */
[----:B------:R-:W-:Y:S01]  /*5760*/  VIADD R14, R14, 0x1 ;  /* 0x000000010e0e7836 */ /* 0x000fe20000000000 */
[----:B------:R-:W-:Y:S01]  /*5770*/  UMOV UR22, 0x0 ;  /* 0x0000000000167882 */ /* 0x000fe20000000000 */
[----:B------:R-:W-:Y:S01]  /*5780*/  UMOV UR23, 0x10000000 ;  /* 0x1000000000177882 */ /* 0x000fe20000000000 */
[----:B------:R-:W-:Y:S04]  /*5790*/  UPRMT UR20, UR54, 0x654, UR9 ;  /* 0x0000065436147896 */ /* 0x000fe80008000009 */
[----:B-1----:R-:W-:Y:S01]  /*57a0*/  IMAD.U32 R9, RZ, RZ, UR7 ;  /* 0x00000007ff097e24 */ /* 0x002fe2000f8e00ff */
[----:B------:R-:W-:Y:S01]  /*57b0*/  USEL UR7, URZ, 0x1, UP0 ;  /* 0x00000001ff077887 */ /* 0x000fe20008000000 */
[----:B------:R-:W-:Y:S01]  /*57c0*/  IMAD.U32 R8, RZ, RZ, UR6 ;  /* 0x00000006ff087e24 */ /* 0x000fe2000f8e00ff */
[----:B------:R-:W-:Y:S02]  /*57d0*/  USEL UR6, UR5, URZ, UP0 ;  /* 0x000000ff05067287 */ /* 0x000fe40008000000 */
[----:B------:R-:W-:Y:S01]  /*57e0*/  VOTEU.ALL UP0, P1 ;  /* 0x0000000000ff7886 */ /* 0x000fe20000800000 */
[----:B------:R-:W-:Y:S02]  /*57f0*/  @!P1 R2UR UR19, R9 ;  /* 0x00000000091392ca */ /* 0x000fe400000e0000 */
[----:B------:R-:W-:Y:S02]  /*5800*/  @!P1 R2UR UR18, R8 ;  /* 0x00000000081292ca */ /* 0x000fe400000e0000 */
[----:B------:R-:W-:Y:S01]  /*5810*/  @!UP0 ULEA UR5, UR12, UR24, 0xc ;  /* 0x000000180c058291 */ /* 0x000fe2000f8e60ff */
[----:B------:R-:W-:Y:S02]  /*5820*/  LOP3.LUT R15, R15, UR7, RZ, 0x3c, !PT ;  /* 0x000000070f0f7c12 */ /* 0x000fe4000f8e3cff */
[----:B------:R-:W-:Y:S01]  /*5830*/  UMOV UR12, UR36 ;  /* 0x00000024000c7c82 */ /* 0x000fe20008000000 */
[----:B------:R-:W-:Y:S01]  /*5840*/  @!UP0 UIADD3 UR8, UPT, UPT, UR5, 0x400, URZ ;  /* 0x0000040005088890 */ /* 0x000fe2000fffe0ff */
[----:B------:R-:W-:Y:S01]  /*5850*/  SHF.L.U32 R0, R15, 0x1f, RZ ;  /* 0x0000001f0f007819 */ /* 0x000fe200000006ff */
[----:B------:R-:W-:Y:S01]  /*5860*/  VOTEU.ALL UP0, P1 ;  /* 0x0000000000ff7886 */ /* 0x000fe20000800000 */
[----:B------:R-:W-:Y:S06]  /*5870*/  ULEA UR5, UR6, UR24, 0x3 ;  /* 0x0000001806057291 */ /* 0x000fec000f8e18ff */
[----:B------:R1:W-:Y:S01]  /*5880*/  @!UP0 UTMALDG.3D [UR8], [UR18], desc[UR22] ;  /* 0x00001608120085b4 */ /* 0x0003e20008011000 */
[----:B------:R1:W-:Y:S01]  /*5890*/  @!P1 SYNCS.ARRIVE.TRANS64.RED.A0TR RZ, [UR4+0x1a0], R6 ;  /* 0x0001a006ffff99a7 */ /* 0x0003e20008300404 */
[----:B------:R-:W-:Y:S01]  /*58a0*/  SYNCS.ARRIVE.TRANS64.RED.A1T0 RZ, [UR20], RZ ;  /* 0x000000ffffff79a7 */ /* 0x000fe20008100414 */
[----:B------:R-:W2:Y:S02]  /*58b0*/  SYNCS.PHASECHK.TRANS64.TRYWAIT P0, [UR5+0x1b8], R0 ;  /* 0x0001b800ff0075a7 */ /* 0x000ea40008001105 */
[----:B-12---:R-:W-:Y:S05]  /*58c0*/  @!P0 BRA `(.L_x_105) ;  /* 0x0000003800b88947 */ /* 0x006fea0003800000 */
.L_x_221:
[----:B------:R-:W-:Y:S01]  /*58d0*/  UIADD3 UR9, UPT, UPT, UR5, 0x1a0, URZ ;  /* 0x000001a005097890 */ /* 0x000fe2000fffe0ff */
[----:B-1----:R-:W-:Y:S01]  /*58e0*/  @!P1 IADD3 R6, P0, PT, R16, 0x580, RZ ;  /* 0x0000058010069810 */ /* 0x002fe20007f1e0ff */
[----:B------:R-:W-:Y:S01]  /*58f0*/  UPLOP3.LUT UP3, UPT, UPT, UPT, UPT, 0x80, 0x8 ;  /* 0x000000000008789c */ /* 0x000fe20003f6f070 */
[----:B------:R-:W-:Y:S01]  /*5900*/  R2UR UR23, R47 ;  /* 0x000000002f1772ca */ /* 0x000fe200000e0000 */
[----:B------:R-:W-:Y:S01]  /*5910*/  UMOV UR20, 0x0 ;  /* 0x0000000000147882 */ /* 0x000fe20000000000 */
[----:B------:R-:W-:Y:S01]  /*5920*/  @!P1 R2UR UR7, R6 ;  /* 0x00000000060792ca */ /* 0x000fe200000e0000 */
[----:B------:R-:W-:Y:S01]  /*5930*/  @!P1 IMAD.X R0, RZ, RZ, R17, P0 ;  /* 0x000000ffff009224 */ /* 0x000fe200000e0611 */
[----:B------:R-:W-:Y:S01]  /*5940*/  UMOV UR21, 0x10000000 ;  /* 0x1000000000157882 */ /* 0x000fe20000000000 */
[----:B------:R-:W-:Y:S01]  /*5950*/  UMOV UR12, UR36 ;  /* 0x00000024000c7c82 */ /* 0x000fe20008000000 */
[----:B------:R-:W-:Y:S01]  /*5960*/  VOTEU.ALL UP0, P1 ;  /* 0x0000000000ff7886 */ /* 0x000fe20000800000 */
[----:B------:R-:W-:Y:S01]  /*5970*/  R2UR UR22, R48 ;  /* 0x00000000301672ca */ /* 0x000fe200000e0000 */
[----:B------:R-:W-:Y:S01]  /*5980*/  UMOV UR36, UR25 ;  /* 0x0000001900247c82 */ /* 0x000fe20008000000 */
[----:B------:R-:W-:Y:S02]  /*5990*/  @!P1 R2UR UR4, R0 ;  /* 0x00000000000492ca */ /* 0x000fe400000e0000 */
[----:B------:R-:W-:Y:S01]  /*59a0*/  @!UP0 UIADD3 UR10, UPT, UPT, UR10, 0x20, URZ ;  /* 0x000000200a0a8890 */ /* 0x000fe2000fffe0ff */
[C---:B------:R-:W-:Y:S01]  /*59b0*/  ISETP.NE.AND P0, PT, R14.reuse, 0x2, PT ;  /* 0x000000020e00780c */ /* 0x040fe20003f05270 */
[----:B------:R-:W-:Y:S02]  /*59c0*/  UIADD3 UR30, UPT, UPT, UR13, UR23, URZ ;  /* 0x000000170d1e7290 */ /* 0x000fe4000fffe0ff */
[----:B------:R-:W-:Y:S01]  /*59d0*/  IMAD.U32 R8, RZ, RZ, UR7 ;  /* 0x00000007ff087e24 */ /* 0x000fe2000f8e00ff */
[----:B------:R-:W-:Y:S02]  /*59e0*/  SEL R0, RZ, 0x1, P0 ;  /* 0x00000001ff007807 */ /* 0x000fe40000000000 */
[----:B------:R-:W-:Y:S02]  /*59f0*/  SEL R14, R14, RZ, P0 ;  /* 0x000000ff0e0e7207 */ /* 0x000fe40000000000 */
[----:B------:R-:W-:Y:S01]  /*5a00*/  @!P1 R2UR UR18, R8 ;  /* 0x00000000081292ca */ /* 0x000fe200000e0000 */
[----:B------:R-:W-:Y:S01]  /*5a10*/  UIADD3 UR26, UPT, UPT, UR14, UR22, URZ ;  /* 0x000000160e1a7290 */ /* 0x000fe2000fffe0ff */
[----:B------:R-:W-:Y:S01]  /*5a20*/  IMAD.U32 R9, RZ, RZ, UR4 ;  /* 0x00000004ff097e24 */ /* 0x000fe2000f8e00ff */
[----:B------:R-:W-:Y:S01]  /*5a30*/  @!UP0 ULEA UR4, UR6, UR24, 0xc ;  /* 0x0000001806048291 */ /* 0x000fe2000f8e60ff */
[----:B------:R-:W-:Y:S03]  /*5a40*/  LOP3.LUT R13, R13, R0, RZ, 0x3c, !PT ;  /* 0x000000000d0d7212 */ /* 0x000fe600078e3cff */
[----:B------:R-:W-:Y:S01]  /*5a50*/  @!P1 R2UR UR19, R9 ;  /* 0x00000000091392ca */ /* 0x000fe200000e0000 */
[----:B------:R-:W-:Y:S01]  /*5a60*/  @!UP0 UIADD3 UR8, UPT, UPT, UR4, 0x400, URZ ;  /* 0x0000040004088890 */ /* 0x000fe2000fffe0ff */
[----:B------:R-:W-:Y:S01]  /*5a70*/  VOTEU.ALL UP0, P1 ;  /* 0x0000000000ff7886 */ /* 0x000fe20000800000 */
[----:B------:R-:W-:Y:S10]  /*5a80*/  UPRMT UR4, UR54, 0x654, UR9 ;  /* 0x0000065436047896 */ /* 0x000ff40008000009 */
[----:B------:R1:W-:Y:S01]  /*5a90*/  @!UP0 UTMALDG.3D [UR8], [UR18], desc[UR20] ;  /* 0x00001408120085b4 */ /* 0x0003e20008011000 */
[----:B------:R3:W-:Y:S01]  /*5aa0*/  @!P1 SYNCS.ARRIVE.TRANS64.RED.A0TR RZ, [UR5+0x1a0], R7 ;  /* 0x0001a007ffff99a7 */ /* 0x0007e20008300405 */
[----:B------:R-:W-:Y:S01]  /*5ab0*/  SYNCS.ARRIVE.TRANS64.RED.A1T0 RZ, [UR4], RZ ;  /* 0x000000ffffff79a7 */ /* 0x000fe20008100404 */
[----:B------:R-:W-:Y:S04]  /*5ac0*/  UIADD3 UR4, UPT, UPT, UR6, 0x1, URZ ;  /* 0x0000000106047890 */ /* 0x000fe8000fffe0ff */
[----:B------:R-:W-:Y:S04]  /*5ad0*/  UISETP.NE.AND UP0, UPT, UR4, 0x3, UPT ;  /* 0x000000030400788c */ /* 0x000fe8000bf05270 */
[----:B------:R-:W-:Y:S06]  /*5ae0*/  USEL UR5, URZ, 0x1, UP0 ;  /* 0x00000001ff057887 */ /* 0x000fec0008000000 */
[----:B------:R-:W-:Y:S01]  /*5af0*/  LOP3.LUT R15, R15, UR5, RZ, 0x3c, !PT ;  /* 0x000000050f0f7c12 */ /* 0x000fe2000f8e3cff */
[----:B-1----:R-:W-:Y:S01]  /*5b00*/  USEL UR12, UR4, URZ, UP0 ;  /* 0x000000ff040c7287 */ /* 0x002fe20008000000 */
[----:B------:R-:W-:Y:S11]  /*5b10*/  BRA.U UP1, `(.L_x_106) ;  /* 0xfffffff101f07547 */ /* 0x000ff6000b83ffff */
[----:B------:R-:W-:Y:S01]  /*5b20*/  UIADD3 UR24, UPT, UPT, UR24, 0x1b8, URZ ;  /* 0x000001b818187890 */ /* 0x000fe2000fffe0ff */
[----:B----4-:R-:W-:-:S03]  /*5b30*/  SHF.L.U32 R2, R15, 0x1f, RZ ;  /* 0x0000001f0f027819 */ /* 0x010fc600000006ff */
[----:B------:R-:W-:-:S09]  /*5b40*/  ULEA UR4, UR12, UR24, 0x3 ;  /* 0x000000180c047291 */ /* 0x000fd2000f8e18ff */
[----:B------:R-:W1:Y:S02]  /*5b50*/  SYNCS.PHASECHK.TRANS64.TRYWAIT P0, [UR4], R2 ;  /* 0x00000002ff0075a7 */ /* 0x000e640008001104 */
[----:B-1----:R-:W-:Y:S05]  /*5b60*/  @!P0 BRA `(.L_x_107) ;  /* 0x0000003800288947 */ /* 0x002fea0003800000 */
.L_x_223:
        /* <DEDUP_REMOVED lines=9> */
.L_x_225:
[----:B------:R-:W-:-:S04]  /*5c00*/  UIADD3 UR4, UPT, UPT, UR4, 0x1, URZ ;  /* 0x0000000104047890 */ /* 0x000fc8000fffe0ff */
[----:B------:R-:W-:-:S04]  /*5c10*/  UISETP.NE.AND UP0, UPT, UR4, 0x3, UPT ;  /* 0x000000030400788c */ /* 0x000fc8000bf05270 */
[----:B------:R-:W-:Y:S02]  /*5c20*/  USEL UR5, URZ, 0x1, UP0 ;  /* 0x00000001ff057887 */ /* 0x000fe40008000000 */
[----:B------:R-:W-:-:S04]  /*5c30*/  USEL UR4, UR4, URZ, UP0 ;  /* 0x000000ff04047287 */ /* 0x000fc80008000000 */
[----:B------:R-:W-:Y:S01]  /*5c40*/  ULEA UR4, UR4, UR24, 0x3 ;  /* 0x0000001804047291 */ /* 0x000fe2000f8e18ff */
[----:B-1----:R-:W-:-:S04]  /*5c50*/  LOP3.LUT R2, R15, UR5, RZ, 0x3c, !PT ;  /* 0x000000050f027c12 */ /* 0x002fc8000f8e3cff */
[----:B------:R-:W-:Y:S01]  /*5c60*/  SHF.L.U32 R2, R2, 0x1f, RZ ;  /* 0x0000001f02027819 */ /* 0x000fe200000006ff */
[----:B------:R-:W-:-:S07]  /*5c70*/  IMAD.U32 R0, RZ, RZ, UR4 ;  /* 0x00000004ff007e24 */ /* 0x000fce000f8e00ff */
.L_x_109:
[----:B-1----:R1:W2:Y:S02]  /*5c80*/  SYNCS.PHASECHK.TRANS64.TRYWAIT P0, [R0+URZ], R2 ;  /* 0x00000002000075a7 */ /* 0x0022a400080011ff */
[----:B--2---:R-:W-:Y:S05]  /*5c90*/  @!P0 NANOSLEEP.SYNCS 0x989680 ;  /* 0x009896800000895d */ /* 0x004fea0003900000 */
[----:B------:R-:W2:Y:S02]  /*5ca0*/  @!P0 SYNCS.PHASECHK.TRANS64 P0, [R0+URZ], R2 ;  /* 0x00000002000085a7 */ /* 0x000ea400080010ff */
[----:B--2---:R-:W-:Y:S05]  /*5cb0*/  @P0 EXIT ;  /* 0x000000000000094d */ /* 0x004fea0003800000 */
[----:B------:R-:W-:Y:S05]  /*5cc0*/  BRA `(.L_x_109) ;  /* 0xfffffffc00ec7947 */ /* 0x000fea000383ffff */
.L_x_97:
[----:B------:R-:W-:-:S06]  /*5cd0*/  UISETP.GE.AND UP0, UPT, UR22, 0x4, UPT ;  /* 0x000000041600788c */ /* 0x000fcc000bf06270 */
[----:B------:R-:W-:-:S13]  /*5ce0*/  PLOP3.LUT P0, PT, PT, PT, UP0, 0x80, 0x8 ;  /* 0x000000000008781c */ /* 0x000fda0003f0f008 */
[----:B------:R-:W-:Y:S05]  /*5cf0*/  @!P0 EXIT ;  /* 0x000000000000894d */ /* 0x000fea0003800000 */
[----:B------:R-:W-:Y:S01]  /*5d00*/  BAR.SYNC.DEFER_BLOCKING 0x6, 0xa0 ;  /* 0x0182800000007b1d */ /* 0x000fe20000010000 */
[C---:B------:R-:W-:Y:S01]  /*5d10*/  IMAD.SHL.U32 R3, R55.reuse, 0x20, RZ ;  /* 0x0000002037037824 */ /* 0x040fe200078e00ff */
[C---:B------:R-:W-:Y:S01]  /*5d20*/  LOP3.LUT P0, RZ, R55.reuse, 0x4, RZ, 0xc0, !PT ;  /* 0x0000000437ff7812 */ /* 0x040fe2000780c0ff */
[C---:B------:R-:W-:Y:S01]  /*5d30*/  IMAD.SHL.U32 R2, R55.reuse, 0x10, RZ ;  /* 0x0000001037027824 */ /* 0x040fe200078e00ff */
[----:B------:R-:W-:Y:S01]  /*5d40*/  CS2R R52, SRZ ;  /* 0x0000000000347805 */ /* 0x000fe2000001ff00 */
[----:B------:R-:W-:Y:S01]  /*5d50*/  IMAD.SHL.U32 R44, R55, 0x4, RZ ;  /* 0x00000004372c7824 */ /* 0x000fe200078e00ff */
[----:B------:R-:W-:Y:S01]  /*5d60*/  UMOV UR44, 0x400 ;  /* 0x00000400002c7882 */ /* 0x000fe20000000000 */
[----:B------:R-:W1:Y:S01]  /*5d70*/  LDCU.64 UR4, c[0x0][0x890] ;  /* 0x00011200ff0477ac */ /* 0x000e620008000a00 */
[----:B------:R-:W2:Y:S01]  /*5d80*/  LDC.64 R42, c[0x0][0x8b0] ;  /* 0x00022c00ff2a7b82 */ /* 0x000ea20000000a00 */
[----:B------:R-:W-:Y:S01]  /*5d90*/  LOP3.LUT R4, R3, 0xc0, RZ, 0xc0, !PT ;  /* 0x000000c003047812 */ /* 0x000fe200078ec0ff */
[----:B------:R-:W-:Y:S01]  /*5da0*/  IMAD.U32 R23, R55, 0x10000, RZ ;  /* 0x0001000037177824 */ /* 0x000fe200078e00ff */
[----:B------:R-:W-:Y:S01]  /*5db0*/  ULEA UR44, UR54, UR44, 0x18 ;  /* 0x0000002c362c7291 */ /* 0x000fe2000f8ec0ff */
[----:B------:R-:W-:Y:S01]  /*5dc0*/  LOP3.LUT R2, R2, 0x600, RZ, 0xc0, !PT ;  /* 0x0000060002027812 */ /* 0x000fe200078ec0ff */
[----:B------:R-:W-:Y:S01]  /*5dd0*/  IMAD.MOV.U32 R54, RZ, RZ, 0x10 ;  /* 0x00000010ff367424 */ /* 0x000fe200078e00ff */
[----:B------:R-:W-:Y:S01]  /*5de0*/  LOP3.LUT R44, R4, 0x18, R44, 0xf8, !PT ;  /* 0x00000018042c7812 */ /* 0x000fe200078ef82c */
[----:B------:R-:W-:Y:S01]  /*5df0*/  IMAD.MOV.U32 R22, RZ, RZ, RZ ;  /* 0x000000ffff167224 */ /* 0x000fe200078e00ff */
[----:B------:R-:W3:Y:S01]  /*5e00*/  LDC.64 R40, c[0x0][0x8a8] ;  /* 0x00022a00ff287b82 */ /* 0x000ee20000000a00 */
[----:B------:R-:W-:Y:S01]  /*5e10*/  SHF.R.U32.HI R4, RZ, 0x1, R55 ;  /* 0x00000001ff047819 */ /* 0x000fe20000011637 */
[----:B------:R-:W-:Y:S01]  /*5e20*/  IMAD.MOV.U32 R51, RZ, RZ, RZ ;  /* 0x000000ffff337224 */ /* 0x000fe200078e00ff */
[----:B------:R-:W-:Y:S01]  /*5e30*/  LOP3.LUT R2, R2, 0x20, R3, 0xf8, !PT ;  /* 0x0000002002027812 */ /* 0x000fe200078ef803 */
[----:B------:R-:W4:Y:S01]  /*5e40*/  LDCU UR63, c[0x0][0x370] ;  /* 0x00006e00ff3f77ac */ /* 0x000f220008000800 */
[----:B------:R-:W-:-:S02]  /*5e50*/  LOP3.LUT R23, R23, 0x600000, RZ, 0xc0, !PT ;  /* 0x0060000017177812 */ /* 0x000fc400078ec0ff */
[----:B------:R-:W-:Y:S01]  /*5e60*/  LOP3.LUT R44, R44, 0x8, R4, 0x78, !PT ;  /* 0x000000082c2c7812 */ /* 0x000fe200078e7804 */
[----:B------:R-:W4:Y:S01]  /*5e70*/  LDS R0, [UR44+0x290] ;  /* 0x0002902cff007984 */ /* 0x000f220008000800 */
[----:B-1----:R-:W-:Y:S01]  /*5e80*/  IMAD.U32 R57, RZ, RZ, UR4 ;  /* 0x00000004ff397e24 */ /* 0x002fe2000f8e00ff */
[----:B------:R-:W-:Y:S01]  /*5e90*/  UIADD3 UR4, UPT, UPT, UR44, 0x400, URZ ;  /* 0x000004002c047890 */ /* 0x000fe2000fffe0ff */
[----:B------:R-:W-:Y:S01]  /*5ea0*/  LOP3.LUT R2, R2, 0x100, R3, 0xf8, !PT ;  /* 0x0000010002027812 */ /* 0x000fe200078ef803 */
[----:B------:R-:W-:Y:S01]  /*5eb0*/  IMAD.U32 R56, RZ, RZ, UR5 ;  /* 0x00000005ff387e24 */ /* 0x000fe2000f8e00ff */
[----:B------:R-:W-:Y:S01]  /*5ec0*/  LOP3.LUT R55, R55, 0x60, RZ, 0xc0, !PT ;  /* 0x0000006037377812 */ /* 0x000fe200078ec0ff */
[----:B------:R-:W1:Y:S01]  /*5ed0*/  LDCU UR41, c[0x0][0xb0c] ;  /* 0x00016180ff2977ac */ /* 0x000e620008000800 */
[----:B------:R-:W-:Y:S01]  /*5ee0*/  LOP3.LUT R44, R2, R44, RZ, 0xfc, !PT ;  /* 0x0000002c022c7212 */ /* 0x000fe200078efcff */
[----:B------:R-:W-:Y:S01]  /*5ef0*/  IMAD.U32 R59, RZ, RZ, UR4 ;  /* 0x00000004ff3b7e24 */ /* 0x000fe2000f8e00ff */
[----:B------:R-:W-:Y:S01]  /*5f00*/  SEL R54, R54, 0xfffffff0, !P0 ;  /* 0xfffffff036367807 */ /* 0x000fe20004000000 */
[----:B------:R-:W1:Y:S01]  /*5f10*/  LDCU UR39, c[0x0][0xb30] ;  /* 0x00016600ff2777ac */ /* 0x000e620008000800 */
[----:B------:R-:W1:Y:S01]  /*5f20*/  LDCU.64 UR60, c[0x0][0x888] ;  /* 0x00011100ff3c77ac */ /* 0x000e620008000a00 */
[----:B------:R-:W1:Y:S01]  /*5f30*/  LDCU.64 UR42, c[0x0][0xb28] ;  /* 0x00016500ff2a77ac */ /* 0x000e620008000a00 */
[----:B------:R-:W1:Y:S01]  /*5f40*/  LDCU.128 UR56, c[0x0][0xb10] ;  /* 0x00016200ff3877ac */ /* 0x000e620008000c00 */
[----:B------:R-:W1:Y:S01]  /*5f50*/  LDCU UR62, c[0x0][0x374] ;  /* 0x00006e80ff3e77ac */ /* 0x000e620008000800 */
[----:B------:R-:W-:Y:S01]  /*5f60*/  UMOV UR55, 0x1 ;  /* 0x0000000100377882 */ /* 0x000fe20000000000 */
[----:B------:R-:W-:Y:S01]  /*5f70*/  UMOV UR46, URZ ;  /* 0x000000ff002e7c82 */ /* 0x000fe20008000000 */
[----:B------:R-:W-:Y:S01]  /*5f80*/  UMOV UR53, URZ ;  /* 0x000000ff00357c82 */ /* 0x000fe20008000000 */
[----:B------:R-:W-:Y:S01]  /*5f90*/  UMOV UR52, URZ ;  /* 0x000000ff00347c82 */ /* 0x000fe20008000000 */
[----:B-1234-:R-:W-:-:S07]  /*5fa0*/  IMAD.IADD R23, R0, 0x1, R23 ;  /* 0x0000000100177824 */ /* 0x01efce00078e0217 */
.L_x_140:
[C---:B------:R-:W-:Y:S02]  /*5fb0*/  LEA R0, R51.reuse, UR44, 0x3 ;  /* 0x0000002c33007c11 */ /* 0x040fe4000f8e18ff */
[----:B------:R-:W-:Y:S02]  /*5fc0*/  SHF.L.U32 R2, R52, 0x1f, RZ ;  /* 0x0000001f34027819 */ /* 0x000fe400000006ff */
[----:B-1----:R-:W-:Y:S02]  /*5fd0*/  LEA R4, R51, UR44, 0x4 ;  /* 0x0000002c33047c11 */ /* 0x002fe4000f8e20ff */
[----:B------:R-:W1:Y:S02]  /*5fe0*/  SYNCS.PHASECHK.TRANS64.TRYWAIT P0, [R0+URZ+0x1e0], R2 ;  /* 0x0001e002000075a7 */ /* 0x000e6400080011ff */
[----:B-1----:R-:W-:Y:S05]  /*5ff0*/  @!P0 BRA `(.L_x_110) ;  /* 0x0000003400348947 */ /* 0x002fea0003800000 */
.L_x_226:
[----:B------:R-:W-:Y:S01]  /*6000*/  R2UR UR7, R58 ;  /* 0x000000003a0772ca */ /* 0x000fe200000e0000 */
[----:B------:R-:W2:Y:S01]  /*6010*/  LDS.128 R4, [R4+0x270] ;  /* 0x0002700004047984 */ /* 0x000ea20000000c00 */
[----:B-1----:R-:W-:Y:S01]  /*6020*/  VIADD R0, R0, 0x1f0 ;  /* 0x000001f000007836 */ /* 0x002fe20000000000 */
[----:B------:R-:W-:Y:S04]  /*6030*/  UISETP.GE.AND UP0, UPT, UR40, 0x1, UPT ;  /* 0x000000012800788c */ /* 0x000fe8000bf06270 */
[----:B------:R-:W-:Y:S01]  /*6040*/  PRMT R0, RZ, 0x654, R0 ;  /* 0x00000654ff007816 */ /* 0x000fe20000000000 */
[----:B------:R-:W-:Y:S01]  /*6050*/  @!PT LDS RZ, [RZ] ;  /* 0x00000000fffff984 */ /* 0x000fe20000000800 */
[----:B------:R-:W-:Y:S01]  /*6060*/  @!PT LDS RZ, [RZ] ;  /* 0x00000000fffff984 */ /* 0x000fe20000000800 */
[----:B------:R-:W-:Y:S01]  /*6070*/  @!PT LDS RZ, [RZ] ;  /* 0x00000000fffff984 */ /* 0x000fe20000000800 */
[----:B------:R-:W-:Y:S01]  /*6080*/  @!PT LDS RZ, [RZ] ;  /* 0x00000000fffff984 */ /* 0x000fe20000000800 */
[----:B------:R1:W-:Y:S06]  /*6090*/  MEMBAR.ALL.CTA ;  /* 0x0000000000007992 */ /* 0x0003ec0000008000 */
[----:B-1----:R-:W1:Y:S02]  /*60a0*/  FENCE.VIEW.ASYNC.S ;  /* 0x00000000000073c6 */ /* 0x002e640000000000 */
[----:B-1----:R1:W-:Y:S01]  /*60b0*/  SYNCS.ARRIVE.TRANS64.RED.A1T0 RZ, [R0+URZ], RZ ;  /* 0x000000ff00ff79a7 */ /* 0x0023e200081004ff */
[----:B--2---:R-:W-:Y:S11]  /*60c0*/  LOP3.LUT P0, RZ, R6, 0x1, RZ, 0xc0, !PT ;  /* 0x0000000106ff7812 */ /* 0x004ff6000780c0ff */
[----:B------:R-:W-:Y:S02]  /*60d0*/  @!UPT UIADD3 URZ, UPT, UPT, URZ, URZ, URZ ;  /* 0x000000fffffff290 */ /* 0x000fe4000fffe0ff */
[----:B------:R-:W-:Y:S01]  /*60e0*/  VOTEU.ANY UP1, P0 ;  /* 0x0000000000ff7886 */ /* 0x000fe20000020100 */
[----:B------:R-:W-:Y:S01]  /*60f0*/  PLOP3.LUT P0, PT, PT, PT, UP1, 0x80, 0x8 ;  /* 0x000000000008781c */ /* 0x000fe20003f0f018 */
[----:B------:R-:W-:Y:S06]  /*6100*/  UP2UR UR4, UPR, URZ, 0x2 ;  /* 0x00000002ff047883 */ /* 0x000fec0008000000 */
[----:B------:R-:W-:Y:S06]  /*6110*/  IMAD.U32 R60, RZ, RZ, UR4 ;  /* 0x00000004ff3c7e24 */ /* 0x000fec000f8e00ff */
[----:B------:R-:W-:Y:S02]  /*6120*/  @P0 SHF.R.U32.HI R2, RZ, 0x10, R5 ;  /* 0x00000010ff020819 */ /* 0x000fe40000011605 */
[----:B------:R-:W-:Y:S02]  /*6130*/  @P0 MOV R3, R4 ;  /* 0x0000000400030202 */ /* 0x000fe40000000f00 */
[----:B------:R-:W-:Y:S02]  /*6140*/  @P0 R2UR UR4, R2 ;  /* 0x00000000020402ca */ /* 0x000fe400000e0000 */
[----:B------:R-:W-:Y:S02]  /*6150*/  @P0 LOP3.LUT R4, R5, 0xffff, RZ, 0xc0, !PT ;  /* 0x0000ffff05040812 */ /* 0x000fe400078ec0ff */
[----:B------:R-:W-:Y:S02]  /*6160*/  @P0 R2UR UR6, R3 ;  /* 0x00000000030602ca */ /* 0x000fe400000e0000 */
[----:B------:R-:W-:Y:S07]  /*6170*/  @P0 R2UR UR5, R4 ;  /* 0x00000000040502ca */ /* 0x000fee00000e0000 */
[----:B------:R-:W-:Y:S02]  /*6180*/  @UP1 UMOV UR7, UR4 ;  /* 0x0000000400071c82 */ /* 0x000fe40008000000 */
[----:B------:R-:W-:Y:S02]  /*6190*/  IMAD.U32 R58, RZ, RZ, UR7 ;  /* 0x00000007ff3a7e24 */ /* 0x000fe4000f8e00ff */
[----:B------:R-:W-:Y:S02]  /*61a0*/  @UP1 UMOV UR38, UR6 ;  /* 0x0000000600261c82 */ /* 0x000fe40008000000 */
[----:B------:R-:W-:Y:S01]  /*61b0*/  @UP1 UMOV UR37, UR5 ;  /* 0x0000000500251c82 */ /* 0x000fe20008000000 */
[----:B-1----:R-:W-:Y:S05]  /*61c0*/  BRA.U !UP0, `(.L_x_111) ;  /* 0x0000000108cc7547 */ /* 0x002fea000b800000 */
[----:B------:R-:W1:Y:S01]  /*61d0*/  LDCU UR12, c[0x0][0xb20] ;  /* 0x00016400ff0c77ac */ /* 0x000e620008000800 */
[----:B------:R-:W-:Y:S02]  /*61e0*/  UIMAD.WIDE.U32 UR4, UR62, UR59, URZ ;  /* 0x0000003b3e0472a5 */ /* 0x000fe4000f8e00ff */
[----:B------:R-:W-:Y:S02]  /*61f0*/  UIMAD.WIDE.U32 UR6, UR63, UR56, URZ ;  /* 0x000000383f0672a5 */ /* 0x000fe4000f8e00ff */
[----:B------:R-:W-:Y:S02]  /*6200*/  UISETP.NE.AND UP0, UPT, UR58, 0x1, UPT ;  /* 0x000000013a00788c */ /* 0x000fe4000bf05270 */
[----:B------:R-:W-:Y:S02]  /*6210*/  UIMAD.WIDE.U32 UR8, UR37, UR59, URZ ;  /* 0x0000003b250872a5 */ /* 0x000fe4000f8e00ff */
[----:B------:R-:W-:Y:S02]  /*6220*/  UIMAD.WIDE.U32 UR10, UR38, UR56, URZ ;  /* 0x00000038260a72a5 */ /* 0x000fe4000f8e00ff */
[----:B------:R-:W-:Y:S02]  /*6230*/  UISETP.NE.AND UP1, UPT, UR41, 0x1, UPT ;  /* 0x000000012900788c */ /* 0x000fe4000bf25270 */
[----:B------:R-:W-:Y:S01]  /*6240*/  UISETP.NE.AND UP2, UPT, UR40, 0x1, UPT ;  /* 0x000000012800788c */ /* 0x000fe2000bf45270 */
[----:B------:R-:W-:Y:S02]  /*6250*/  UMOV UR4, UR5 ;  /* 0x0000000500047c82 */ /* 0x000fe40008000000 */
[----:B-1----:R-:W-:Y:S03]  /*6260*/  USHF.R.U32.HI UR5, URZ, UR12, UR4 ;  /* 0x0000000cff057299 */ /* 0x002fe60008011604 */
[----:B------:R-:W-:Y:S02]  /*6270*/  UMOV UR4, UR7 ;  /* 0x0000000700047c82 */ /* 0x000fe40008000000 */
[----:B------:R-:W-:Y:S02]  /*6280*/  USHF.R.U32.HI UR7, URZ, UR57, UR4 ;  /* 0x00000039ff077299 */ /* 0x000fe40008011604 */
[----:B------:R-:W-:Y:S02]  /*6290*/  USEL UR4, UR62, UR5, !UP0 ;  /* 0x000000053e047287 */ /* 0x000fe4000c000000 */
[----:B------:R-:W-:Y:S01]  /*62a0*/  USEL UR7, UR63, UR7, !UP1 ;  /* 0x000000073f077287 */ /* 0x000fe2000c800000 */
[----:B------:R-:W-:Y:S01]  /*62b0*/  UMOV UR5, UR9 ;  /* 0x0000000900057c82 */ /* 0x000fe20008000000 */
[----:B------:R-:W-:Y:S02]  /*62c0*/  UIMAD.WIDE.U32 UR8, UR4, UR42, URZ ;  /* 0x0000002a040872a5 */ /* 0x000fe4000f8e00ff */
[----:B------:R-:W-:Y:S03]  /*62d0*/  USHF.R.U32.HI UR6, URZ, UR12, UR5 ;  /* 0x0000000cff067299 */ /* 0x000fe60008011605 */
[----:B------:R-:W-:Y:S01]  /*62e0*/  UMOV UR5, UR11 ;  /* 0x0000000b00057c82 */ /* 0x000fe20008000000 */
[----:B------:R-:W-:Y:S02]  /*62f0*/  UIMAD.WIDE.U32 UR10, UR7, UR42, URZ ;  /* 0x0000002a070a72a5 */ /* 0x000fe4000f8e00ff */
[----:B------:R-:W-:Y:S02]  /*6300*/  USHF.R.U32.HI UR12, URZ, UR57, UR5 ;  /* 0x00000039ff0c7299 */ /* 0x000fe40008011605 */
[----:B------:R-:W-:Y:S01]  /*6310*/  USEL UR6, UR37, UR6, !UP0 ;  /* 0x0000000625067287 */ /* 0x000fe2000c000000 */
[----:B------:R-:W-:Y:S02]  /*6320*/  UMOV UR5, UR9 ;  /* 0x0000000900057c82 */ /* 0x000fe40008000000 */
[----:B------:R-:W-:Y:S01]  /*6330*/  UMOV UR10, UR11 ;  /* 0x0000000b000a7c82 */ /* 0x000fe20008000000 */
[----:B------:R-:W-:Y:S02]  /*6340*/  @UP2 USHF.R.U32.HI UR4, URZ, UR43, UR5 ;  /* 0x0000002bff042299 */ /* 0x000fe40008011605 */
[----:B------:R-:W-:Y:S02]  /*6350*/  @UP2 USHF.R.U32.HI UR7, URZ, UR43, UR10 ;  /* 0x0000002bff072299 */ /* 0x000fe4000801160a */
[----:B------:R-:W-:Y:S02]  /*6360*/  UIMAD UR4, UR40, UR4, URZ ;  /* 0x00000004280472a4 */ /* 0x000fe4000f8e02ff */
[----:B------:R-:W-:Y:S02]  /*6370*/  UIMAD.WIDE.U32 UR10, UR6, UR42, URZ ;  /* 0x0000002a060a72a5 */ /* 0x000fe4000f8e00ff */
[----:B------:R-:W-:Y:S02]  /*6380*/  USEL UR5, UR38, UR12, !UP1 ;  /* 0x0000000c26057287 */ /* 0x000fe4000c800000 */
[----:B------:R-:W-:Y:S02]  /*6390*/  UIMAD UR8, UR40, UR7, URZ ;  /* 0x00000007280872a4 */ /* 0x000fe4000f8e02ff */
[----:B------:R-:W-:Y:S03]  /*63a0*/  UISETP.GE.AND UP0, UPT, UR6, UR4, UPT ;  /* 0x000000040600728c */ /* 0x000fe6000bf06270 */
[----:B------:R-:W-:Y:S01]  /*63b0*/  UMOV UR4, UR11 ;  /* 0x0000000b00047c82 */ /* 0x000fe20008000000 */
[----:B------:R-:W-:Y:S02]  /*63c0*/  UISETP.GE.OR UP0, UPT, UR5, UR8, UP0 ;  /* 0x000000080500728c */ /* 0x000fe40008706670 */
[----:B------:R-:W-:Y:S02]  /*63d0*/  USHF.R.U32.HI UR4, URZ, UR43, UR4 ;  /* 0x0000002bff047299 */ /* 0x000fe40008011604 */
[----:B------:R-:W-:Y:S02]  /*63e0*/  UIMAD.WIDE.U32 UR8, UR5, UR42, URZ ;  /* 0x0000002a050872a5 */ /* 0x000fe4000f8e00ff */
[----:B------:R-:W-:Y:S02]  /*63f0*/  USEL UR11, UR6, UR4, !UP2 ;  /* 0x00000004060b7287 */ /* 0x000fe4000d000000 */
[----:B------:R-:W-:Y:S02]  /*6400*/  UIADD3 UR8, UPT, UPT, -UR5, URZ, URZ ;  /* 0x000000ff05087290 */ /* 0x000fe4000fffe1ff */
[----:B------:R-:W-:Y:S01]  /*6410*/  UIADD3 UR10, UPT, UPT, -UR11, URZ, URZ ;  /* 0x000000ff0b0a7290 */ /* 0x000fe2000fffe1ff */
[----:B------:R-:W-:Y:S01]  /*6420*/  @!UP0 UMOV UR4, UR9 ;  /* 0x0000000900048c82 */ /* 0x000fe20008000000 */
[----:B------:R-:W-:Y:S02]  /*6430*/  UIADD3 UR9, UPT, UPT, -UR6, URZ, URZ ;  /* 0x000000ff06097290 */ /* 0x000fe4000fffe1ff */
[----:B------:R-:W-:Y:S02]  /*6440*/  @!UP0 USHF.R.U32.HI UR4, URZ, UR43, UR4 ;  /* 0x0000002bff048299 */ /* 0x000fe40008011604 */
[----:B------:R-:W-:Y:S02]  /*6450*/  UIMAD UR10, UR40, UR10, UR6 ;  /* 0x0000000a280a72a4 */ /* 0x000fe4000f8e0206 */
[----:B------:R-:W-:Y:S04]  /*6460*/  @!UP0 USEL UR4, UR5, UR4, !UP2 ;  /* 0x0000000405048287 */ /* 0x000fe8000d000000 */
[----:B------:R-:W-:Y:S02]  /*6470*/  @!UP0 UIMAD UR10, UR7, UR10, UR4 ;  /* 0x0000000a070a82a4 */ /* 0x000fe4000f8e0204 */
[----:B------:R-:W-:Y:S02]  /*6480*/  @!UP0 UIADD3 UR11, UPT, UPT, UR11, -UR4, URZ ;  /* 0x800000040b0b8290 */ /* 0x000fe4000fffe0ff */
[----:B------:R-:W-:Y:S02]  /*6490*/  UIMAD UR7, UR41, UR8, UR38 ;  /* 0x00000008290772a4 */ /* 0x000fe4000f8e0226 */
[----:B------:R-:W-:Y:S02]  /*64a0*/  @!UP0 UIMAD UR6, UR11, UR40, UR5 ;  /* 0x000000280b0682a4 */ /* 0x000fe4000f8e0205 */
[----:B------:R-:W-:Y:S01]  /*64b0*/  UIMAD UR4, UR58, UR9, UR37 ;  /* 0x000000093a0472a4 */ /* 0x000fe2000f8e0225 */
[----:B------:R-:W-:Y:S02]  /*64c0*/  @!UP0 UMOV UR5, UR10 ;  /* 0x0000000a00058c82 */ /* 0x000fe40008000000 */
[----:B------:R-:W-:Y:S02]  /*64d0*/  UIMAD UR38, UR5, UR41, UR7 ;  /* 0x00000029052672a4 */ /* 0x000fe4000f8e0207 */
[----:B------:R-:W-:Y:S11]  /*64e0*/  UIMAD UR37, UR6, UR58, UR4 ;  /* 0x0000003a062572a4 */ /* 0x000ff6000f8e0204 */
[----:B------:R-:W-:Y:S01]  /*64f0*/  @!UPT UIADD3 URZ, UPT, UPT, URZ, URZ, URZ ;  /* 0x000000fffffff290 */ /* 0x000fe2000fffe0ff */
.L_x_111:
[----:B------:R-:W-:Y:S01]  /*6500*/  UISETP.NE.AND UP0, UPT, UR39, 0x1, UPT ;  /* 0x000000012700788c */ /* 0x000fe2000bf05270 */
[----:B------:R-:W-:Y:S01]  /*6510*/  R2UR UR11, R59 ;  /* 0x000000003b0b72ca */ /* 0x000fe200000e0000 */
[----:B------:R-:W-:Y:S01]  /*6520*/  USHF.L.U32 UR50, UR26, 0x6, URZ ;  /* 0x000000061a327899 */ /* 0x000fe200080006ff */
[----:B------:R-:W-:Y:S01]  /*6530*/  IADD3 R51, PT, PT, R51, 0x1, RZ ;  /* 0x0000000133337810 */ /* 0x000fe20007ffe0ff */
[----:B------:R-:W-:Y:S07]  /*6540*/  USHF.L.U32 UR49, UR30, 0x6, URZ ;  /* 0x000000061e317899 */ /* 0x000fee00080006ff */
[----:B------:R-:W1:Y:S01]  /*6550*/  @!UP0 LDCU.128 UR12, c[0x0][0xb10] ;  /* 0x00016200ff0c87ac */ /* 0x000e620008000c00 */
[----:B------:R-:W2:Y:S01]  /*6560*/  @!UP0 LDCU UR5, c[0x0][0xb0c] ;  /* 0x00016180ff0587ac */ /* 0x000ea20008000800 */
[----:B------:R-:W3:Y:S01]  /*6570*/  @!UP0 LDCU UR10, c[0x0][0xb20] ;  /* 0x00016400ff0a87ac */ /* 0x000ee20008000800 */
[----:B-1----:R-:W-:Y:S02]  /*6580*/  UIMAD.WIDE.U32 UR8, UR38, UR12, URZ ;  /* 0x0000000c260872a5 */ /* 0x002fe4000f8e00ff */
[----:B------:R-:W-:Y:S02]  /*6590*/  UIMAD.WIDE.U32 UR6, UR37, UR15, URZ ;  /* 0x0000000f250672a5 */ /* 0x000fe4000f8e00ff */
[----:B------:R-:W-:Y:S03]  /*65a0*/  @!UP0 UISETP.NE.AND UP1, UPT, UR14, 0x1, UPT ;  /* 0x000000010e00888c */ /* 0x000fe6000bf25270 */
[----:B------:R-:W-:Y:S01]  /*65b0*/  @!UP0 UMOV UR4, UR9 ;  /* 0x0000000900048c82 */ /* 0x000fe20008000000 */
[----:B--2---:R-:W-:Y:S02]  /*65c0*/  @!UP0 UISETP.NE.AND UP2, UPT, UR5, 0x1, UPT ;  /* 0x000000010500888c */ /* 0x004fe4000bf45270 */
[----:B------:R-:W-:Y:S01]  /*65d0*/  @!UP0 USHF.R.U32.HI UR4, URZ, UR13, UR4 ;  /* 0x0000000dff048299 */ /* 0x000fe20008011604 */
[----:B------:R-:W-:Y:S02]  /*65e0*/  @!UP0 UMOV UR6, UR7 ;  /* 0x0000000700068c82 */ /* 0x000fe40008000000 */
[----:B---3--:R-:W-:Y:S02]  /*65f0*/  @!UP0 USHF.R.U32.HI UR6, URZ, UR10, UR6 ;  /* 0x0000000aff068299 */ /* 0x008fe40008011606 */
[----:B------:R-:W-:Y:S02]  /*6600*/  @!UP0 USEL UR7, UR38, UR4, !UP2 ;  /* 0x0000000426078287 */ /* 0x000fe4000d000000 */
[----:B------:R-:W-:Y:S04]  /*6610*/  @!UP0 USEL UR6, UR37, UR6, !UP1 ;  /* 0x0000000625068287 */ /* 0x000fe8000c800000 */
[----:B------:R-:W-:Y:S02]  /*6620*/  @!UP0 UIADD3 UR4, UPT, UPT, -UR7, UR6, URZ ;  /* 0x0000000607048290 */ /* 0x000fe4000fffe1ff */
[----:B------:R-:W-:Y:S02]  /*6630*/  @!UP0 UIADD3 UR6, UPT, UPT, UR7, -UR6, URZ ;  /* 0x8000000607068290 */ /* 0x000fe4000fffe0ff */
[----:B------:R-:W-:Y:S02]  /*6640*/  @!UP0 UIMAD UR38, UR4, UR5, UR38 ;  /* 0x00000005042682a4 */ /* 0x000fe4000f8e0226 */
[----:B------:R-:W-:Y:S02]  /*6650*/  @!UP0 UIMAD UR37, UR6, UR14, UR37 ;  /* 0x0000000e062582a4 */ /* 0x000fe4000f8e0225 */
[----:B------:R-:W-:Y:S09]  /*6660*/  ULOP3.LUT UP0, URZ, UR11, 0x1b0, URZ, 0xc0, !UPT ;  /* 0x000001b00bff7892 */ /* 0x000ff2000f80c0ff */
[----:B------:R-:W-:Y:S05]  /*6670*/  BRA.U !UP0, `(.L_x_112) ;  /* 0x00000001087c7547 */ /* 0x000fea000b800000 */
[----:B------:R-:W1:Y:S01]  /*6680*/  LDCU.64 UR8, c[0x4][0x80] ;  /* 0x01001000ff0877ac */ /* 0x000e620008000a00 */
[----:B------:R-:W-:Y:S01]  /*6690*/  MOV R2, 0x0 ;  /* 0x0000000000027802 */ /* 0x000fe20000000f00 */
[----:B------:R-:W-:Y:S02]  /*66a0*/  HFMA2 R12, -RZ, RZ, 0, 5.9604644775390625e-08 ;  /* 0x00000001ff0c7431 */ /* 0x000fe400000001ff */
[----:B------:R-:W-:Y:S01]  /*66b0*/  IMAD.MOV.U32 R8, RZ, RZ, 0x70 ;  /* 0x00000070ff087424 */ /* 0x000fe200078e00ff */
[----:B------:R2:W3:Y:S01]  /*66c0*/  LDC.64 R14, c[0x4][R2] ;  /* 0x01000000020e7b82 */ /* 0x0004e20000000a00 */
[----:B------:R-:W4:Y:S01]  /*66d0*/  LDCU.64 UR6, c[0x4][0x88] ;  /* 0x01001100ff0677ac */ /* 0x000f220008000a00 */
[----:B------:R-:W-:Y:S01]  /*66e0*/  IMAD.MOV.U32 R13, RZ, RZ, RZ ;  /* 0x000000ffff0d7224 */ /* 0x000fe200078e00ff */
[----:B------:R-:W2:Y:S01]  /*66f0*/  LDCU.64 UR4, c[0x4][0x8] ;  /* 0x01000100ff0477ac */ /* 0x000ea20008000a00 */
[----:B-1----:R-:W-:Y:S01]  /*6700*/  MOV R5, UR9 ;  /* 0x0000000900057c02 */ /* 0x002fe20008000f00 */
[----:B------:R-:W-:Y:S01]  /*6710*/  IMAD.U32 R4, RZ, RZ, UR8 ;  /* 0x00000008ff047e24 */ /* 0x000fe2000f8e00ff */
[----:B----4-:R-:W-:Y:S01]  /*6720*/  MOV R7, UR7 ;  /* 0x0000000700077c02 */ /* 0x010fe20008000f00 */
[----:B------:R-:W-:Y:S01]  /*6730*/  IMAD.U32 R6, RZ, RZ, UR6 ;  /* 0x00000006ff067e24 */ /* 0x000fe2000f8e00ff */
[----:B--2---:R-:W-:Y:S01]  /*6740*/  MOV R11, UR5 ;  /* 0x00000005000b7c02 */ /* 0x004fe20008000f00 */
[----:B------:R-:W-:Y:S02]  /*6750*/  IMAD.U32 R10, RZ, RZ, UR4 ;  /* 0x00000004ff0a7e24 */ /* 0x000fe4000f8e00ff */
[----:B------:R-:W-:Y:S07]  /*6760*/  LEPC R20, `(.L_x_113) ;  /* 0x000000001014794e */ /* 0x000fee0000000000 */
[----:B---3-5:R-:W-:Y:S05]  /*6770*/  CALL.ABS.NOINC R14 ;  /* 0x000000000e007343 */ /* 0x028fea0003c00000 */
.L_x_113:
[----:B------:R-:W1:Y:S01]  /*6780*/  LDCU.64 UR8, c[0x4][0x80] ;  /* 0x01001000ff0877ac */ /* 0x000e620008000a00 */
[----:B------:R-:W2:Y:S01]  /*6790*/  LDC.64 R2, c[0x4][R2] ;  /* 0x0100000002027b82 */ /* 0x000ea20000000a00 */
[----:B------:R-:W-:Y:S02]  /*67a0*/  HFMA2 R12, -RZ, RZ, 0, 5.9604644775390625e-08 ;  /* 0x00000001ff0c7431 */ /* 0x000fe400000001ff */
[----:B------:R-:W-:Y:S02]  /*67b0*/  IMAD.MOV.U32 R8, RZ, RZ, 0x70 ;  /* 0x00000070ff087424 */ /* 0x000fe400078e00ff */
[----:B------:R-:W-:Y:S01]  /*67c0*/  IMAD.MOV.U32 R13, RZ, RZ, RZ ;  /* 0x000000ffff0d7224 */ /* 0x000fe200078e00ff */
[----:B------:R-:W3:Y:S01]  /*67d0*/  LDCU.64 UR6, c[0x4][0x88] ;  /* 0x01001100ff0677ac */ /* 0x000ee20008000a00 */
[----:B------:R-:W4:Y:S01]  /*67e0*/  LDCU.64 UR4, c[0x4][0x8] ;  /* 0x01000100ff0477ac */ /* 0x000f220008000a00 */
[----:B-1----:R-:W-:Y:S02]  /*67f0*/  MOV R4, UR8 ;  /* 0x0000000800047c02 */ /* 0x002fe40008000f00 */
[----:B------:R-:W-:Y:S02]  /*6800*/  MOV R5, UR9 ;  /* 0x0000000900057c02 */ /* 0x000fe40008000f00 */
[----:B---3--:R-:W-:Y:S01]  /*6810*/  MOV R7, UR7 ;  /* 0x0000000700077c02 */ /* 0x008fe20008000f00 */
[----:B------:R-:W-:Y:S01]  /*6820*/  IMAD.U32 R6, RZ, RZ, UR6 ;  /* 0x00000006ff067e24 */ /* 0x000fe2000f8e00ff */
[----:B----4-:R-:W-:Y:S01]  /*6830*/  MOV R11, UR5 ;  /* 0x00000005000b7c02 */ /* 0x010fe20008000f00 */
[----:B------:R-:W-:Y:S02]  /*6840*/  IMAD.U32 R10, RZ, RZ, UR4 ;  /* 0x00000004ff0a7e24 */ /* 0x000fe4000f8e00ff */
[----:B------:R-:W-:Y:S07]  /*6850*/  LEPC R20, `(.L_x_112) ;  /* 0x000000001014794e */ /* 0x000fee0000000000 */
[----:B--2---:R-:W-:Y:S05]  /*6860*/  CALL.ABS.NOINC R2 ;  /* 0x0000000002007343 */ /* 0x004fea0003c00000 */
.L_x_112:
[----:B------:R-:W-:Y:S02]  /*6870*/  R2UR UR6, R49 ;  /* 0x00000000310672ca */ /* 0x000fe400000e0000 */
[----:B------:R-:W-:Y:S02]  /*6880*/  R2UR UR5, R57 ;  /* 0x00000000390572ca */ /* 0x000fe400000e0000 */
[----:B------:R-:W-:Y:S02]  /*6890*/  R2UR UR4, R56 ;  /* 0x00000000380472ca */ /* 0x000fe400000e0000 */
[----:B------:R-:W-:Y:S02]  /*68a0*/  ISETP.NE.U32.AND P4, PT, R42, RZ, PT ;  /* 0x000000ff2a00720c */ /* 0x000fe40003f85070 */
[----:B------:R-:W-:Y:S02]  /*68b0*/  ISETP.NE.U32.AND P2, PT, RZ, UR60, PT ;  /* 0x0000003cff007c0c */ /* 0x000fe4000bf45070 */
[----:B------:R-:W-:Y:S02]  /*68c0*/  ISETP.NE.AND.EX P4, PT, R43, RZ, PT, P4 ;  /* 0x000000ff2b00720c */ /* 0x000fe40003f85340 */
[----:B------:R-:W-:Y:S01]  /*68d0*/  ISETP.NE.AND.EX P2, PT, RZ, UR61, PT, P2 ;  /* 0x0000003dff007c0c */ /* 0x000fe2000bf45320 */
[----:B------:R-:W-:Y:S02]  /*68e0*/  UISETP.NE.AND UP2, UPT, UR6, URZ, UPT ;  /* 0x000000ff0600728c */ /* 0x000fe4000bf45270 */
[----:B------:R-:W-:Y:S04]  /*68f0*/  UISETP.NE.U32.AND UP0, UPT, UR5, URZ, UPT ;  /* 0x000000ff0500728c */ /* 0x000fe8000bf05070 */
[----:B------:R-:W-:Y:S01]  /*6900*/  UISETP.NE.AND.EX UP1, UPT, UR4, URZ, UPT, UP0 ;  /* 0x000000ff0400728c */ /* 0x000fe2000bf25300 */
[----:B------:R-:W-:Y:S01]  /*6910*/  PLOP3.LUT P1, PT, PT, PT, UP2, 0x80, 0x8 ;  /* 0x000000000008781c */ /* 0x000fe20003f2f028 */
[----:B------:R-:W-:Y:S03]  /*6920*/  UPLOP3.LUT UP0, UPT, UPT, UPT, UPT, 0x40, 0x4 ;  /* 0x000000000004789c */ /* 0x000fe60003f0e870 */
[----:B------:R-:W-:Y:S06]  /*6930*/  @UP2 UPLOP3.LUT UP0, UPT, UPT, UPT, UP1, 0x80, 0x8 ;  /* 0x000000000008289c */ /* 0x000fec0003f0f010 */
[----:B------:R-:W-:Y:S01]  /*6940*/  PLOP3.LUT P0, PT, PT, PT, UP0, 0x80, 0x8 ;  /* 0x000000000008781c */ /* 0x000fe20003f0f008 */
[----:B------:R-:W-:Y:S01]  /*6950*/  @!UPT UIADD3 URZ, UPT, UPT, URZ, URZ, URZ ;  /* 0x000000fffffff290 */ /* 0x000fe2000fffe0ff */
[----:B------:R-:W-:Y:S11]  /*6960*/  BRA.U !UP1, `(.L_x_114) ;  /* 0x0000000109407547 */ /* 0x000ff6000b800000 */
[----:B------:R-:W-:Y:S01]  /*6970*/  UISETP.NE.U32.AND UP0, UPT, UR60, URZ, UPT ;  /* 0x000000ff3c00728c */ /* 0x000fe2000bf05070 */
[----:B------:R-:W-:Y:S01]  /*6980*/  R2UR UR6, R57 ;  /* 0x00000000390672ca */ /* 0x000fe200000e0000 */
[----:B------:R-:W1:Y:S01]  /*6990*/  LDCU.64 UR8, c[0x0][0x358] ;  /* 0x00006b00ff0877ac */ /* 0x000e620008000a00 */
[----:B------:R-:W-:Y:S02]  /*69a0*/  HFMA2 R45, -RZ, RZ, 0, 5.9604644775390625e-08 ;  /* 0x00000001ff2d7431 */ /* 0x000fe400000001ff */
[----:B------:R-:W-:Y:S01]  /*69b0*/  IMAD.MOV.U32 R0, RZ, RZ, 0x1 ;  /* 0x00000001ff007424 */ /* 0x000fe200078e00ff */
[----:B------:R-:W-:Y:S06]  /*69c0*/  UISETP.NE.AND.EX UP0, UPT, UR61, URZ, UPT, UP0 ;  /* 0x000000ff3d00728c */ /* 0x000fec000bf05300 */
[----:B------:R-:W-:Y:S05]  /*69d0*/  PLOP3.LUT P3, PT, PT, PT, UP0, 0x80, 0x8 ;  /* 0x000000000008781c */ /* 0x000fea0003f6f008 */
[----:B------:R-:W2:Y:S01]  /*69e0*/  @UP0 LDCU.64 UR4, c[0x0][0x888] ;  /* 0x00011100ff0407ac */ /* 0x000ea20008000a00 */
[----:B------:R-:W-:Y:S07]  /*69f0*/  @UP0 UIMAD UR6, UR36, UR6, URZ ;  /* 0x00000006240602a4 */ /* 0x000fee000f8e02ff */
[----:B------:R-:W-:Y:S01]  /*6a00*/  @!P3 PRMT R45, R0, 0x7610, R45 ;  /* 0x00007610002db816 */ /* 0x000fe2000000002d */
[----:B--2---:R-:W-:Y:S06]  /*6a10*/  @UP0 UIMAD.WIDE UR4, UR6, 0x4, UR4 ;  /* 0x00000004060408a5 */ /* 0x004fec000f8e0204 */
[----:B-----5:R-:W-:Y:S02]  /*6a20*/  IMAD.U32 R26, RZ, RZ, UR4 ;  /* 0x00000004ff1a7e24 */ /* 0x020fe4000f8e00ff */
[----:B------:R-:W-:Y:S03]  /*6a30*/  IMAD.U32 R27, RZ, RZ, UR5 ;  /* 0x00000005ff1b7e24 */ /* 0x000fe6000f8e00ff */
[----:B------:R-:W2:Y:S02]  /*6a40*/  @!UP0 LDCU UR4, c[0x0][0x880] ;  /* 0x00011000ff0487ac */ /* 0x000ea40008000800 */
[----:B-1----:R1:W5:Y:S02]  /*6a50*/  @P3 LDG.E R26, desc[UR8][R26.64] ;  /* 0x000000081a1a3981 */ /* 0x002364000c1e1900 */
[----:B-12---:R-:W-:Y:S02]  /*6a60*/  @!P3 MOV R26, UR4 ;  /* 0x00000004001abc02 */ /* 0x006fe40008000f00 */
.L_x_114:
[----:B------:R-:W-:Y:S05]  /*6a70*/  @!P4 BRA `(.L_x_115) ;  /* 0x000000000024c947 */ /* 0x000fea0003800000 */
[----:B------:R-:W-:Y:S01]  /*6a80*/  ISETP.NE.U32.AND P3, PT, R40, RZ, PT ;  /* 0x000000ff2800720c */ /* 0x000fe20003f65070 */
[----:B------:R-:W1:Y:S03]  /*6a90*/  LDCU.64 UR4, c[0x0][0x358] ;  /* 0x00006b00ff0477ac */ /* 0x000e660008000a00 */
[----:B------:R-:W-:Y:S11]  /*6aa0*/  ISETP.NE.AND.EX P3, PT, R41, RZ, PT, P3 ;  /* 0x000000ff2900720c */ /* 0x000ff60003f65330 */
[----:B------:R-:W-:Y:S02]  /*6ab0*/  @!UPT UIADD3 URZ, UPT, UPT, URZ, URZ, URZ ;  /* 0x000000fffffff290 */ /* 0x000fe4000fffe0ff */
[----:B------:R-:W2:Y:S01]  /*6ac0*/  @P3 LDC.64 R2, c[0x0][0x8a8] ;  /* 0x00022a00ff023b82 */ /* 0x000ea20000000a00 */
[----:B------:R-:W-:Y:S04]  /*6ad0*/  @P3 IMAD R0, R42, UR36, RZ ;  /* 0x000000242a003c24 */ /* 0x000fe8000f8e02ff */
[----:B--2---:R-:W-:Y:S05]  /*6ae0*/  @P3 IMAD.WIDE R2, R0, 0x4, R2 ;  /* 0x0000000400023825 */ /* 0x004fea00078e0202 */
[----:B-1---5:R1:W5:Y:S02]  /*6af0*/  @P3 LDG.E R24, desc[UR4][R2.64] ;  /* 0x0000000402183981 */ /* 0x022364000c1e1900 */
[----:B-1----:R-:W2:Y:S02]  /*6b00*/  @!P3 LDC R24, c[0x0][0x8a0] ;  /* 0x00022800ff18bb82 */ /* 0x002ea40000000800 */
.L_x_115:
[----:B-----5:R-:W-:Y:S01]  /*6b10*/  FSETP.NEU.AND P3, PT, R26, RZ, PT ;  /* 0x000000ff1a00720b */ /* 0x020fe20003f6d000 */
[----:B------:R-:W-:Y:S01]  /*6b20*/  IMAD.U32 R2, RZ, RZ, UR46 ;  /* 0x0000002eff027e24 */ /* 0x000fe2000f8e00ff */
[----:B------:R-:W-:Y:S01]  /*6b30*/  SEL R5, RZ, 0xffffffff, P2 ;  /* 0xffffffffff057807 */ /* 0x000fe20001000000 */
[----:B------:R-:W-:Y:S01]  /*6b40*/  ULOP3.LUT UR4, UR55, 0x1, URZ, 0x3c, !UPT ;  /* 0x0000000137047892 */ /* 0x000fe2000f8e3cff */
[----:B------:R-:W-:Y:S01]  /*6b50*/  @P1 LOP3.LUT P2, RZ, R45, 0xff, RZ, 0xc0, !PT ;  /* 0x000000ff2dff1812 */ /* 0x000fe2000784c0ff */
[----:B------:R-:W-:Y:S01]  /*6b60*/  BSSY B1, `(.L_x_116) ;  /* 0x000003d000017945 */ /* 0x000fe20003800000 */
[----:B------:R-:W-:Y:S01]  /*6b70*/  @P1 SEL R0, RZ, 0xffffffff, P3 ;  /* 0xffffffffff001807 */ /* 0x000fe20001800000 */
[----:B------:R-:W-:Y:S01]  /*6b80*/  IMAD.MOV.U32 R65, RZ, RZ, 0x1 ;  /* 0x00000001ff417424 */ /* 0x000fe200078e00ff */
[----:B------:R-:W-:Y:S01]  /*6b90*/  LEA R2, R2, UR44, 0x3 ;  /* 0x0000002c02027c11 */ /* 0x000fe2000f8e18ff */
[----:B------:R-:W-:Y:S01]  /*6ba0*/  IMAD.U32 R63, RZ, RZ, UR4 ;  /* 0x00000004ff3f7e24 */ /* 0x000fe2000f8e00ff */
[----:B------:R-:W-:Y:S01]  /*6bb0*/  @P0 SEL R0, R5, R0, !P2 ;  /* 0x0000000005000207 */ /* 0x000fe20005000000 */
[----:B------:R-:W-:Y:S01]  /*6bc0*/  IMAD.U32 R64, RZ, RZ, UR46 ;  /* 0x0000002eff407e24 */ /* 0x000fe2000f8e00ff */
[----:B------:R-:W-:Y:S02]  /*6bd0*/  LEA R27, R22, UR44, 0x3 ;  /* 0x0000002c161b7c11 */ /* 0x000fe4000f8e18ff */
[----:B------:R-:W-:Y:S02]  /*6be0*/  CS2R R38, SRZ ;  /* 0x0000000000267805 */ /* 0x000fe4000001ff00 */
[----:B------:R-:W-:Y:S02]  /*6bf0*/  @P1 LOP3.LUT R0, R0, 0x1, RZ, 0xc0, !PT ;  /* 0x0000000100001812 */ /* 0x000fe400078ec0ff */
[----:B------:R-:W-:Y:S02]  /*6c00*/  CS2R R36, SRZ ;  /* 0x0000000000247805 */ /* 0x000fe4000001ff00 */
[----:B------:R-:W-:Y:S02]  /*6c10*/  SHF.L.U32 R3, R53, 0x1f, RZ ;  /* 0x0000001f35037819 */ /* 0x000fe400000006ff */
[----:B------:R-:W-:Y:S02]  /*6c20*/  CS2R R30, SRZ ;  /* 0x00000000001e7805 */ /* 0x000fe4000001ff00 */
[----:B------:R-:W-:Y:S02]  /*6c30*/  ISETP.NE.U32.OR P5, PT, R0, 0x1, !P1 ;  /* 0x000000010000780c */ /* 0x000fe40004fa5470 */
[----:B------:R-:W-:Y:S02]  /*6c40*/  CS2R R28, SRZ ;  /* 0x00000000001c7805 */ /* 0x000fe4000001ff00 */
[----:B------:R-:W-:Y:S02]  /*6c50*/  PLOP3.LUT P2, PT, PT, PT, UP1, 0x80, 0x8 ;  /* 0x000000000008781c */ /* 0x000fe40003f4f018 */
[----:B------:R-:W-:Y:S02]  /*6c60*/  LEA.HI R25, R22, R22, RZ, 0x1 ;  /* 0x0000001616197211 */ /* 0x000fe400078f08ff */
[----:B------:R-:W-:Y:S02]  /*6c70*/  LOP3.LUT P4, R50, R45, 0xff, RZ, 0xc0, !PT ;  /* 0x000000ff2d327812 */ /* 0x000fe4000788c0ff */
[----:B------:R-:W-:Y:S02]  /*6c80*/  SEL R4, RZ, 0xffffffff, P3 ;  /* 0xffffffffff047807 */ /* 0x000fe40001800000 */
[----:B------:R-:W-:Y:S02]  /*6c90*/  P2R R61, PR, RZ, 0x20 ;  /* 0x00000020ff3d7803 */ /* 0x000fe40000000000 */
[----:B------:R-:W-:Y:S03]  /*6ca0*/  @P5 SHF.L.U32 R0, R63, 0x1f, RZ ;  /* 0x0000001f3f005819 */ /* 0x000fe600000006ff */
[----:B------:R-:W-:Y:S01]  /*6cb0*/  @P2 SEL R4, R5, R4, !P4 ;  /* 0x0000000405042207 */ /* 0x000fe20006000000 */
[----:B------:R1:W3:Y:S03]  /*6cc0*/  @P5 SYNCS.PHASECHK.TRANS64.TRYWAIT P1, [R2+URZ+0x1a0], R0 ;  /* 0x0001a000020055a7 */ /* 0x0002e600080211ff */
[----:B------:R-:W-:Y:S04]  /*6cd0*/  LOP3.LUT R4, R4, 0x1, RZ, 0xc0, !PT ;  /* 0x0000000104047812 */ /* 0x000fe800078ec0ff */
[----:B------:R-:W-:Y:S04]  /*6ce0*/  ISETP.NE.U32.AND P2, PT, R4, 0x1, PT ;  /* 0x000000010400780c */ /* 0x000fe80003f45070 */
[----:B------:R-:W-:Y:S01]  /*6cf0*/  P2R R66, PR, RZ, 0x4 ;  /* 0x00000004ff427803 */ /* 0x000fe20000000000 */
[----:B------:R4:W2:Y:S01]  /*6d00*/  SYNCS.PHASECHK.TRANS64.TRYWAIT P0, [R27+URZ+0x200], R3 ;  /* 0x000200031b0075a7 */ /* 0x0008a200080011ff */
[C---:B-1----:R-:W-:Y:S01]  /*6d10*/  IMAD.SHL.U32 R0, R25.reuse, 0x20, RZ ;  /* 0x0000002019007824 */ /* 0x042fe200078e00ff */
[----:B------:R-:W-:Y:S04]  /*6d20*/  LOP3.LUT R25, R25, 0xffe, RZ, 0xc0, !PT ;  /* 0x00000ffe19197812 */ /* 0x000fe800078ec0ff */
[----:B------:R-:W-:Y:S01]  /*6d30*/  LOP3.LUT R0, R0, 0xffffffc0, RZ, 0xc0, !PT ;  /* 0xffffffc000007812 */ /* 0x000fe200078ec0ff */
[----:B------:R-:W-:Y:S04]  /*6d40*/  IMAD.IADD R25, R22, 0x1, -R25 ;  /* 0x0000000116197824 */ /* 0x000fe800078e0a19 */
[----:B------:R-:W-:Y:S04]  /*6d50*/  IMAD.IADD R0, R23, 0x1, R0 ;  /* 0x0000000117007824 */ /* 0x000fe800078e0200 */
[----:B------:R-:W-:Y:S01]  /*6d60*/  IMAD R25, R25, 0x100000, R0 ;  /* 0x0010000019197824 */ /* 0x000fe200078e0200 */
[----:B---3--:R-:W-:Y:S01]  /*6d70*/  @P5 SEL R65, RZ, 0x1, !P1 ;  /* 0x00000001ff415807 */ /* 0x008fe20004800000 */
[----:B----4-:R-:W-:Y:S06]  /*6d80*/  @!P5 BRA `(.L_x_117) ;  /* 0x000000000068d947 */ /* 0x010fec0003800000 */
[----:B------:R-:W-:Y:S01]  /*6d90*/  HFMA2 R31, -RZ, RZ, 0, 0 ;  /* 0x00000000ff1f7431 */ /* 0x000fe200000001ff */
[----:B------:R-:W-:Y:S01]  /*6da0*/  ISETP.NE.AND P1, PT, R65, RZ, PT ;  /* 0x000000ff4100720c */ /* 0x000fe20003f25270 */
[----:B------:R-:W-:Y:S01]  /*6db0*/  IMAD.U32 R0, RZ, RZ, UR46 ;  /* 0x0000002eff007e24 */ /* 0x000fe2000f8e00ff */
[----:B------:R-:W-:Y:S11]  /*6dc0*/  BSSY B0, `(.L_x_118) ;  /* 0x0000005000007945 */ /* 0x000ff60003800000 */
[----:B------:R-:W-:Y:S05]  /*6dd0*/  @P1 BRA `(.L_x_119) ;  /* 0x00000000000c1947 */ /* 0x000fea0003800000 */
[----:B------:R-:W-:Y:S04]  /*6de0*/  SHF.L.U32 R4, R63, 0x1f, RZ ;  /* 0x0000001f3f047819 */ /* 0x000fe800000006ff */
[----:B------:R-:W1:Y:S02]  /*6df0*/  SYNCS.PHASECHK.TRANS64.TRYWAIT P1, [R2+URZ+0x1a0], R4 ;  /* 0x0001a004020075a7 */ /* 0x000e6400080211ff */
[----:B-1----:R-:W-:Y:S05]  /*6e00*/  @!P1 BRA `(.L_x_120) ;  /* 0x0000002400c49947 */ /* 0x002fea0003800000 */
.L_x_119:
[----:B------:R-:W-:Y:S05]  /*6e10*/  BSYNC B0 ;  /* 0x0000000000007941 */ /* 0x000fea0003800000 */
.L_x_118:
[----:B------:R-:W-:Y:S01]  /*6e20*/  ISETP.NE.AND P1, PT, R66, RZ, PT ;  /* 0x000000ff4200720c */ /* 0x000fe20003f25270 */
[----:B------:R-:W-:Y:S01]  /*6e30*/  IMAD.MOV.U32 R30, RZ, RZ, RZ ;  /* 0x000000ffff1e7224 */ /* 0x000fe200078e00ff */
[----:B------:R-:W-:Y:S02]  /*6e40*/  CS2R R28, SRZ ;  /* 0x00000000001c7805 */ /* 0x000fe4000001ff00 */
[----:B------:R-:W-:Y:S02]  /*6e50*/  CS2R R38, SRZ ;  /* 0x0000000000267805 */ /* 0x000fe4000001ff00 */
[----:B------:R-:W-:Y:S07]  /*6e60*/  CS2R R36, SRZ ;  /* 0x0000000000247805 */ /* 0x000fee000001ff00 */
[----:B-1----:R-:W-:Y:S01]  /*6e70*/  @P1 IMAD R2, R0, 0x800, R44 ;  /* 0x0000080000021824 */ /* 0x002fe200078e022c */
[----:B------:R-:W-:Y:S05]  /*6e80*/  @P1 WARPSYNC.ALL ;  /* 0x0000000000001948 */ /* 0x000fea0003800000 */
[----:B------:R-:W-:Y:S01]  /*6e90*/  @P1 LEA R2, R2, UR44, 0x1 ;  /* 0x0000002c02021c11 */ /* 0x000fe2000f8e08ff */
[----:B------:R-:W-:Y:S04]  /*6ea0*/  UIADD3 UR4, UPT, UPT, UR46, 0x1, URZ ;  /* 0x000000012e047890 */ /* 0x000fe8000fffe0ff */
[----:B------:R1:W3:Y:S01]  /*6eb0*/  @P1 LDSM.16.M88.4 R28, [R2+0x400] ;  /* 0x00040000021c183b */ /* 0x0002e20000000200 */
[----:B------:R-:W-:Y:S01]  /*6ec0*/  UISETP.NE.AND UP0, UPT, UR4, 0x3, UPT ;  /* 0x000000030400788c */ /* 0x000fe2000bf05270 */
[----:B------:R-:W-:Y:S03]  /*6ed0*/  @P1 IMAD R0, R54, 0x2, R2 ;  /* 0x0000000236001824 */ /* 0x000fe600078e0202 */
[----:B------:R-:W-:Y:S02]  /*6ee0*/  USEL UR5, URZ, 0x1, UP0 ;  /* 0x00000001ff057887 */ /* 0x000fe40008000000 */
[----:B------:R1:W4:Y:S01]  /*6ef0*/  @P1 LDSM.16.M88.4 R36, [R0+0x400] ;  /* 0x000400000024183b */ /* 0x0003220000000200 */
[----:B------:R-:W-:Y:S03]  /*6f00*/  USEL UR4, UR4, URZ, UP0 ;  /* 0x000000ff04047287 */ /* 0x000fe60008000000 */
[----:B------:R-:W-:Y:S03]  /*6f10*/  LOP3.LUT R63, R63, UR5, RZ, 0x3c, !PT ;  /* 0x000000053f3f7c12 */ /* 0x000fe6000f8e3cff */
[----:B------:R-:W-:Y:S02]  /*6f20*/  IMAD.U32 R64, RZ, RZ, UR4 ;  /* 0x00000004ff407e24 */ /* 0x000fe4000f8e00ff */
.L_x_117:
[----:B------:R-:W-:Y:S05]  /*6f30*/  BSYNC B1 ;  /* 0x0000000000017941 */ /* 0x000fea0003800000 */
.L_x_116:
[----:B-1----:R-:W-:Y:S04]  /*6f40*/  SHF.R.U32.HI R0, RZ, 0x15, R25 ;  /* 0x00000015ff007819 */ /* 0x002fe80000011619 */
[----:B------:R-:W-:Y:S01]  /*6f50*/  LOP3.LUT P1, RZ, R0, 0x3, R46, 0x48, !PT ;  /* 0x0000000300ff7812 */ /* 0x000fe2000782482e */
[----:B------:R-:W-:Y:S01]  /*6f60*/  @!UPT UIADD3 URZ, UPT, UPT, URZ, URZ, URZ ;  /* 0x000000fffffff290 */ /* 0x000fe2000fffe0ff */
[----:B--2---:R-:W-:Y:S11]  /*6f70*/  @P0 BRA `(.L_x_121) ;  /* 0x0000000000080947 */ /* 0x004ff60003800000 */
[----:B------:R-:W1:Y:S02]  /*6f80*/  SYNCS.PHASECHK.TRANS64.TRYWAIT P0, [R27+URZ+0x200], R3 ;  /* 0x000200031b0075a7 */ /* 0x000e6400080011ff */
[----:B-1----:R-:W-:Y:S05]  /*6f90*/  @!P0 BRA `(.L_x_122) ;  /* 0x0000002400748947 */ /* 0x002fea0003800000 */
.L_x_121:
[----:B------:R-:W-:Y:S05]  /*6fa0*/  @!P1 BRA `(.L_x_123) ;  /* 0x0000000000409947 */ /* 0x000fea0003800000 */
[----:B------:R-:W2:Y:S01]  /*6fb0*/  LDCU.64 UR8, c[0x4][0x70] ;  /* 0x01000e00ff0877ac */ /* 0x000ea20008000a00 */
[----:B-1----:R-:W-:Y:S01]  /*6fc0*/  MOV R3, 0x0 ;  /* 0x0000000000037802 */ /* 0x002fe20000000f00 */
[----:B------:R-:W-:Y:S02]  /*6fd0*/  HFMA2 R12, -RZ, RZ, 0, 5.9604644775390625e-08 ;  /* 0x00000001ff0c7431 */ /* 0x000fe400000001ff */
[----:B------:R-:W-:Y:S02]  /*6fe0*/  IMAD.MOV.U32 R8, RZ, RZ, 0x192 ;  /* 0x00000192ff087424 */ /* 0x000fe400078e00ff */
[----:B------:R-:W-:Y:S01]  /*6ff0*/  IMAD.MOV.U32 R13, RZ, RZ, RZ ;  /* 0x000000ffff0d7224 */ /* 0x000fe200078e00ff */
[----:B------:R-:W1:Y:S01]  /*7000*/  LDCU.64 UR6, c[0x4][0x78] ;  /* 0x01000f00ff0677ac */ /* 0x000e620008000a00 */
[----:B------:R-:W3:Y:S01]  /*7010*/  LDC.64 R2, c[0x4][R3] ;  /* 0x0100000003027b82 */ /* 0x000ee20000000a00 */
[----:B------:R-:W5:Y:S01]  /*7020*/  LDCU.64 UR4, c[0x4][0x10] ;  /* 0x01000200ff0477ac */ /* 0x000f620008000a00 */
[----:B--2---:R-:W-:Y:S01]  /*7030*/  MOV R5, UR9 ;  /* 0x0000000900057c02 */ /* 0x004fe20008000f00 */
[----:B------:R-:W-:Y:S01]  /*7040*/  IMAD.U32 R4, RZ, RZ, UR8 ;  /* 0x00000008ff047e24 */ /* 0x000fe2000f8e00ff */
[----:B-1----:R-:W-:Y:S01]  /*7050*/  MOV R7, UR7 ;  /* 0x0000000700077c02 */ /* 0x002fe20008000f00 */
[----:B------:R-:W-:Y:S01]  /*7060*/  IMAD.U32 R6, RZ, RZ, UR6 ;  /* 0x00000006ff067e24 */ /* 0x000fe2000f8e00ff */
[----:B-----5:R-:W-:Y:S01]  /*7070*/  MOV R11, UR5 ;  /* 0x00000005000b7c02 */ /* 0x020fe20008000f00 */
[----:B------:R-:W-:Y:S02]  /*7080*/  IMAD.U32 R10, RZ, RZ, UR4 ;  /* 0x00000004ff0a7e24 */ /* 0x000fe4000f8e00ff */
[----:B------:R-:W-:Y:S07]  /*7090*/  LEPC R20, `(.L_x_123) ;  /* 0x000000001014794e */ /* 0x000fee0000000000 */
[----:B---34-:R-:W-:Y:S05]  /*70a0*/  CALL.ABS.NOINC R2 ;  /* 0x0000000002007343 */ /* 0x018fea0003c00000 */
.L_x_123:
[----:B-1-3--:R-:W-:Y:S01]  /*70b0*/  SHF.L.U32 R3, R28, 0x10, RZ ;  /* 0x000000101c037819 */ /* 0x00afe200000006ff */
[----:B------:R-:W-:Y:S05]  /*70c0*/  WARPSYNC.ALL ;  /* 0x0000000000007948 */ /* 0x000fea0003800000 */
[----:B------:R-:W-:Y:S01]  /*70d0*/  R2UR UR4, R25 ;  /* 0x00000000190472ca */ /* 0x000fe200000e0000 */
[----:B------:R-:W-:Y:S01]  /*70e0*/  BSSY.RECONVERGENT B0, `(.L_x_124) ;  /* 0x0000051000007945 */ /* 0x000fe20003800200 */
[----:B------:R-:W-:Y:S02]  /*70f0*/  SHF.L.U32 R20, R30, 0x10, RZ ;  /* 0x000000101e147819 */ /* 0x000fe400000006ff */
[----:B------:R-:W-:Y:S02]  /*7100*/  SHF.L.U32 R62, R54, 0x1, RZ ;  /* 0x00000001363e7819 */ /* 0x000fe400000006ff */
[----:B------:R-:W-:Y:S07]  /*7110*/  ISETP.NE.AND P0, PT, R55, RZ, PT ;  /* 0x000000ff3700720c */ /* 0x000fee0003f05270 */
[----:B------:R-:W1:Y:S02]  /*7120*/  LDTM.16dp256bit.x4 R4, tmem[UR4] ;  /* 0x00000004000479ee */ /* 0x000e640008120000 */
[----:B-1----:R-:W-:Y:S01]  /*7130*/  FMUL R0, R24, R4 ;  /* 0x0000000418007220 */ /* 0x002fe20000400000 */
[----:B------:R-:W-:Y:S01]  /*7140*/  LOP3.LUT R4, R28, 0xffff0000, RZ, 0xc0, !PT ;  /* 0xffff00001c047812 */ /* 0x000fe200078ec0ff */
[----:B------:R-:W-:Y:S01]  /*7150*/  FMUL R2, R24, R5 ;  /* 0x0000000518027220 */ /* 0x000fe20000400000 */
[C---:B------:R-:W-:Y:S01]  /*7160*/  SHF.L.U32 R5, R29.reuse, 0x10, RZ ;  /* 0x000000101d057819 */ /* 0x040fe200000006ff */
[----:B------:R-:W-:Y:S01]  /*7170*/  FFMA R0, R26, R3, R0 ;  /* 0x000000031a007223 */ /* 0x000fe20000000000 */
[----:B------:R-:W-:Y:S01]  /*7180*/  FMUL R3, R24, R6 ;  /* 0x0000000618037220 */ /* 0x000fe20000400000 */
[----:B------:R-:W-:Y:S01]  /*7190*/  LOP3.LUT R6, R29, 0xffff0000, RZ, 0xc0, !PT ;  /* 0xffff00001d067812 */ /* 0x000fe200078ec0ff */
[----:B------:R-:W-:Y:S01]  /*71a0*/  FFMA R2, R26, R4, R2 ;  /* 0x000000041a027223 */ /* 0x000fe20000000002 */
[----:B------:R-:W-:Y:S01]  /*71b0*/  FMUL R7, R24, R7 ;  /* 0x0000000718077220 */ /* 0x000fe20000400000 */
[----:B------:R-:W-:Y:S01]  /*71c0*/  FFMA R3, R26, R5, R3 ;  /* 0x000000051a037223 */ /* 0x000fe20000000003 */
[C---:B------:R-:W-:Y:S01]  /*71d0*/  FMUL R4, R24.reuse, R8 ;  /* 0x0000000818047220 */ /* 0x040fe20000400000 */
[----:B------:R-:W-:Y:S01]  /*71e0*/  FMUL R5, R24, R9 ;  /* 0x0000000918057220 */ /* 0x000fe20000400000 */
[----:B------:R-:W-:Y:S01]  /*71f0*/  F2FP.BF16.F32.PACK_AB R32, R2, R0 ;  /* 0x000000000220723e */ /* 0x000fe200000010ff */
[----:B------:R-:W-:Y:S01]  /*7200*/  FFMA R7, R26, R6, R7 ;  /* 0x000000061a077223 */ /* 0x000fe20000000007 */
[----:B------:R-:W-:Y:S01]  /*7210*/  LOP3.LUT R0, R30, 0xffff0000, RZ, 0xc0, !PT ;  /* 0xffff00001e007812 */ /* 0x000fe200078ec0ff */
[----:B------:R-:W-:Y:S01]  /*7220*/  FFMA R4, R26, R20, R4 ;  /* 0x000000141a047223 */ /* 0x000fe20000000004 */
[----:B------:R-:W-:Y:S01]  /*7230*/  SHF.L.U32 R2, R31, 0x10, RZ ;  /* 0x000000101f027819 */ /* 0x000fe200000006ff */
[----:B------:R-:W-:Y:S01]  /*7240*/  FMUL R6, R24, R10 ;  /* 0x0000000a18067220 */ /* 0x000fe20000400000 */
[----:B------:R-:W-:Y:S01]  /*7250*/  F2FP.BF16.F32.PACK_AB R33, R7, R3 ;  /* 0x000000030721723e */ /* 0x000fe200000010ff */
[C---:B------:R-:W-:Y:S01]  /*7260*/  FFMA R5, R26.reuse, R0, R5 ;  /* 0x000000001a057223 */ /* 0x040fe20000000005 */
[----:B------:R-:W-:Y:S01]  /*7270*/  LOP3.LUT R3, R31, 0xffff0000, RZ, 0xc0, !PT ;  /* 0xffff00001f037812 */ /* 0x000fe200078ec0ff */
[----:B------:R-:W-:Y:S01]  /*7280*/  FFMA R6, R26, R2, R6 ;  /* 0x000000021a067223 */ /* 0x000fe20000000006 */
[----:B----4-:R-:W-:Y:S01]  /*7290*/  SHF.L.U32 R7, R36, 0x10, RZ ;  /* 0x0000001024077819 */ /* 0x010fe200000006ff */
[----:B------:R-:W-:Y:S01]  /*72a0*/  FMUL R11, R24, R11 ;  /* 0x0000000b180b7220 */ /* 0x000fe20000400000 */
[----:B------:R-:W-:Y:S01]  /*72b0*/  LOP3.LUT R0, R36, 0xffff0000, RZ, 0xc0, !PT ;  /* 0xffff000024007812 */ /* 0x000fe200078ec0ff */
[C---:B------:R-:W-:Y:S01]  /*72c0*/  FMUL R8, R24.reuse, R12 ;  /* 0x0000000c18087220 */ /* 0x040fe20000400000 */
[----:B------:R-:W-:Y:S01]  /*72d0*/  SHF.L.U32 R2, R37, 0x10, RZ ;  /* 0x0000001025027819 */ /* 0x000fe200000006ff */
[----:B------:R-:W-:Y:S01]  /*72e0*/  FMUL R9, R24, R13 ;  /* 0x0000000d18097220 */ /* 0x000fe20000400000 */
[----:B------:R-:W-:Y:S01]  /*72f0*/  F2FP.BF16.F32.PACK_AB R34, R5, R4 ;  /* 0x000000040522723e */ /* 0x000fe200000010ff */
[C---:B------:R-:W-:Y:S01]  /*7300*/  FFMA R11, R26.reuse, R3, R11 ;  /* 0x000000031a0b7223 */ /* 0x040fe2000000000b */
[----:B------:R-:W-:Y:S01]  /*7310*/  MOV R5, UR46 ;  /* 0x0000002e00057c02 */ /* 0x000fe20008000f00 */
[C---:B------:R-:W-:Y:S01]  /*7320*/  FFMA R8, R26.reuse, R7, R8 ;  /* 0x000000071a087223 */ /* 0x040fe20000000008 */
[----:B------:R-:W-:Y:S01]  /*7330*/  SHF.L.U32 R3, R39, 0x10, RZ ;  /* 0x0000001027037819 */ /* 0x000fe200000006ff */
[----:B------:R-:W-:Y:S01]  /*7340*/  FFMA R9, R26, R0, R9 ;  /* 0x000000001a097223 */ /* 0x000fe20000000009 */
[----:B------:R-:W-:Y:S01]  /*7350*/  LOP3.LUT R0, R37, 0xffff0000, RZ, 0xc0, !PT ;  /* 0xffff000025007812 */ /* 0x000fe200078ec0ff */
[C---:B------:R-:W-:Y:S01]  /*7360*/  FMUL R10, R24.reuse, R14 ;  /* 0x0000000e180a7220 */ /* 0x040fe20000400000 */
[----:B------:R-:W-:Y:S01]  /*7370*/  LOP3.LUT R4, R39, 0xffff0000, RZ, 0xc0, !PT ;  /* 0xffff000027047812 */ /* 0x000fe200078ec0ff */
[C---:B------:R-:W-:Y:S01]  /*7380*/  FMUL R15, R24.reuse, R15 ;  /* 0x0000000f180f7220 */ /* 0x040fe20000400000 */
[----:B------:R-:W-:Y:S01]  /*7390*/  FMUL R12, R24, R16 ;  /* 0x00000010180c7220 */ /* 0x000fe20000400000 */
[----:B------:R-:W-:Y:S01]  /*73a0*/  FFMA R10, R26, R2, R10 ;  /* 0x000000021a0a7223 */ /* 0x000fe2000000000a */
[----:B------:R-:W-:Y:S01]  /*73b0*/  LOP3.LUT R2, R38, 0xffff0000, RZ, 0xc0, !PT ;  /* 0xffff000026027812 */ /* 0x000fe200078ec0ff */
[----:B------:R-:W-:Y:S01]  /*73c0*/  FFMA R15, R26, R0, R15 ;  /* 0x000000001a0f7223 */ /* 0x000fe2000000000f */
[----:B------:R-:W-:Y:S01]  /*73d0*/  SHF.L.U32 R0, R38, 0x10, RZ ;  /* 0x0000001026007819 */ /* 0x000fe200000006ff */
[C---:B------:R-:W-:Y:S01]  /*73e0*/  FMUL R13, R24.reuse, R17 ;  /* 0x00000011180d7220 */ /* 0x040fe20000400000 */
[C---:B------:R-:W-:Y:S01]  /*73f0*/  FMUL R14, R24.reuse, R18 ;  /* 0x00000012180e7220 */ /* 0x040fe20000400000 */
[----:B------:R-:W-:Y:S01]  /*7400*/  FMUL R19, R24, R19 ;  /* 0x0000001318137220 */ /* 0x000fe20000400000 */
[----:B------:R-:W-:Y:S01]  /*7410*/  LEA R5, R5, R44, 0xb ;  /* 0x0000002c05057211 */ /* 0x000fe200078e58ff */
[C---:B------:R-:W-:Y:S01]  /*7420*/  FFMA R12, R26.reuse, R0, R12 ;  /* 0x000000001a0c7223 */ /* 0x040fe2000000000c */
[C---:B------:R-:W-:Y:S01]  /*7430*/  FFMA R13, R26.reuse, R2, R13 ;  /* 0x000000021a0d7223 */ /* 0x040fe2000000000d */
[C---:B------:R-:W-:Y:S01]  /*7440*/  FFMA R14, R26.reuse, R3, R14 ;  /* 0x000000031a0e7223 */ /* 0x040fe2000000000e */
[----:B------:R-:W-:Y:S01]  /*7450*/  FFMA R19, R26, R4, R19 ;  /* 0x000000041a137223 */ /* 0x000fe20000000013 */
[----:B------:R-:W-:Y:S02]  /*7460*/  F2FP.BF16.F32.PACK_AB R35, R11, R6 ;  /* 0x000000060b23723e */ /* 0x000fe400000010ff */
[----:B------:R-:W-:Y:S02]  /*7470*/  LEA R5, R5, UR44, 0x1 ;  /* 0x0000002c05057c11 */ /* 0x000fe4000f8e08ff */
[----:B------:R-:W-:Y:S02]  /*7480*/  F2FP.BF16.F32.PACK_AB R8, R9, R8 ;  /* 0x000000080908723e */ /* 0x000fe400000010ff */
[----:B------:R-:W-:Y:S01]  /*7490*/  F2FP.BF16.F32.PACK_AB R9, R15, R10 ;  /* 0x0000000a0f09723e */ /* 0x000fe200000010ff */
[----:B------:R1:W-:Y:S01]  /*74a0*/  STSM.16.M88.4 [R5+0x400], R32 ;  /* 0x0004002005007844 */ /* 0x0003e20000000200 */
[----:B------:R-:W-:Y:S02]  /*74b0*/  F2FP.BF16.F32.PACK_AB R10, R13, R12 ;  /* 0x0000000c0d0a723e */ /* 0x000fe400000010ff */
[----:B------:R-:W-:Y:S02]  /*74c0*/  F2FP.BF16.F32.PACK_AB R11, R19, R14 ;  /* 0x0000000e130b723e */ /* 0x000fe400000010ff */
[----:B------:R-:W-:Y:S05]  /*74d0*/  IADD3 R0, PT, PT, R62, 0x400, R5 ;  /* 0x000004003e007810 */ /* 0x000fea0007ffe005 */
[----:B------:R1:W-:Y:S01]  /*74e0*/  STSM.16.M88.4 [R0], R8 ;  /* 0x0000000800007844 */ /* 0x0003e20000000200 */
[----:B------:R-:W-:Y:S01]  /*74f0*/  @!PT LDS RZ, [RZ] ;  /* 0x00000000fffff984 */ /* 0x000fe20000000800 */
[----:B------:R-:W-:Y:S01]  /*7500*/  @!PT LDS RZ, [RZ] ;  /* 0x00000000fffff984 */ /* 0x000fe20000000800 */
[----:B------:R-:W-:Y:S01]  /*7510*/  @!PT LDS RZ, [RZ] ;  /* 0x00000000fffff984 */ /* 0x000fe20000000800 */
[----:B------:R-:W-:Y:S01]  /*7520*/  @!PT LDS RZ, [RZ] ;  /* 0x00000000fffff984 */ /* 0x000fe20000000800 */
[----:B------:R2:W-:Y:S07]  /*7530*/  MEMBAR.ALL.CTA ;  /* 0x0000000000007992 */ /* 0x0005ee0000008000 */
[----:B--2---:R-:W2:Y:S02]  /*7540*/  FENCE.VIEW.ASYNC.S ;  /* 0x00000000000073c6 */ /* 0x004ea40000000000 */
[----:B--2---:R-:W-:Y:S06]  /*7550*/  BAR.SYNC.DEFER_BLOCKING 0x1, 0x80 ;  /* 0x0042000000007b1d */ /* 0x004fec0000010000 */
[----:B------:R-:W-:Y:S05]  /*7560*/  @P0 BRA `(.L_x_125) ;  /* 0x0000000000200947 */ /* 0x000fea0003800000 */
[----:B------:R-:W2:Y:S01]  /*7570*/  LDCU.64 UR6, c[0x0][0x348] ;  /* 0x00006900ff0677ac */ /* 0x000ea20008000a00 */
[----:B------:R-:W-:Y:S01]  /*7580*/  ULEA UR5, UR46, UR44, 0xc ;  /* 0x0000002c2e057291 */ /* 0x000fe2000f8e60ff */
[----:B------:R-:W-:Y:S03]  /*7590*/  UMOV UR51, UR36 ;  /* 0x0000002400337c82 */ /* 0x000fe60008000000 */
[----:B------:R-:W-:Y:S02]  /*75a0*/  UIADD3 UR48, UPT, UPT, UR5, 0x400, URZ ;  /* 0x0000040005307890 */ /* 0x000fe4000fffe0ff */
[----:B--2---:R-:W-:Y:S04]  /*75b0*/  UIADD3 UR4, UP0, UPT, UR6, 0x680, URZ ;  /* 0x0000068006047890 */ /* 0x004fe8000ff1e0ff */
[----:B------:R-:W-:Y:S09]  /*75c0*/  UIADD3.X UR5, UPT, UPT, URZ, UR7, URZ, UP0, !UPT ;  /* 0x00000007ff057290 */ /* 0x000ff200087fe4ff */
[----:B------:R2:W-:Y:S02]  /*75d0*/  UTMASTG.3D [UR48], [UR4] ;  /* 0x00000030040073b5 */ /* 0x0005e40008010000 */
[----:B--2---:R0:W-:Y:S02]  /*75e0*/  UTMACMDFLUSH ;  /* 0x00000000000079b7 */ /* 0x0041e40000000000 */
.L_x_125:
[----:B------:R-:W-:Y:S05]  /*75f0*/  BSYNC.RECONVERGENT B0 ;  /* 0x0000000000007941 */ /* 0x000fea0003800200 */
.L_x_124:
[----:B------:R-:W-:Y:S01]  /*7600*/  UIADD3 UR47, UPT, UPT, UR46, 0x1, URZ ;  /* 0x000000012e2f7890 */ /* 0x000fe2000fffe0ff */
[----:B------:R-:W-:Y:S03]  /*7610*/  BSSY.RECONVERGENT B0, `(.L_x_126) ;  /* 0x0000005000007945 */ /* 0x000fe60003800200 */
[----:B------:R-:W-:Y:S04]  /*7620*/  UISETP.NE.AND UP0, UPT, UR47, 0x3, UPT ;  /* 0x000000032f00788c */ /* 0x000fe8000bf05270 */
[----:B------:R-:W-:Y:S01]  /*7630*/  USEL UR45, UR47, URZ, UP0 ;  /* 0x000000ff2f2d7287 */ /* 0x000fe20008000000 */
[----:B------:R-:W-:Y:S11]  /*7640*/  @P0 BRA `(.L_x_127) ;  /* 0x0000000000040947 */ /* 0x000ff60003800000 */
[----:B------:R-:W-:Y:S04]  /*7650*/  DEPBAR.LE SB0, 0x1 ;  /* 0x000080400000791a */ /* 0x000fe80000000000 */
.L_x_127:
[----:B------:R-:W-:Y:S05]  /*7660*/  BSYNC.RECONVERGENT B0 ;  /* 0x0000000000007941 */ /* 0x000fea0003800200 */
.L_x_126:
[----:B------:R-:W-:Y:S01]  /*7670*/  BAR.SYNC.DEFER_BLOCKING 0x1, 0x80 ;  /* 0x0042000000007b1d */ /* 0x000fe20000010000 */
[----:B------:R-:W-:Y:S01]  /*7680*/  ISETP.NE.AND P1, PT, R61, RZ, PT ;  /* 0x000000ff3d00720c */ /* 0x000fe20003f25270 */
[----:B------:R-:W-:Y:S01]  /*7690*/  UISETP.NE.AND UP0, UPT, UR53, URZ, UPT ;  /* 0x000000ff3500728c */ /* 0x000fe2000bf05270 */
[----:B------:R-:W-:Y:S11]  /*76a0*/  LEA R2, R64, UR44, 0x3 ;  /* 0x0000002c40027c11 */ /* 0x000ff6000f8e18ff */
[----:B------:R-:W-:Y:S01]  /*76b0*/  @P1 SHF.L.U32 R3, R63, 0x1f, RZ ;  /* 0x0000001f3f031819 */ /* 0x000fe200000006ff */
[----:B------:R-:W-:Y:S06]  /*76c0*/  BRA.U !UP0, `(.L_x_128) ;  /* 0x0000000108247547 */ /* 0x000fec000b800000 */
[----:B------:R-:W-:Y:S01]  /*76d0*/  IMAD.U32 R4, RZ, RZ, UR52 ;  /* 0x00000034ff047e24 */ /* 0x000fe2000f8e00ff */
[----:B-1----:R-:W-:Y:S01]  /*76e0*/  MOV R0, UR54 ;  /* 0x0000003600007c02 */ /* 0x002fe20008000f00 */
[----:B------:R-:W-:Y:S03]  /*76f0*/  UIADD3 UR4, UPT, UPT, UR52, 0x1, URZ ;  /* 0x0000000134047890 */ /* 0x000fe6000fffe0ff */
[----:B------:R-:W-:Y:S01]  /*7700*/  @P1 LEA R4, R4, UR44, 0x3 ;  /* 0x0000002c04041c11 */ /* 0x000fe2000f8e18ff */
[----:B------:R-:W-:Y:S04]  /*7710*/  UISETP.NE.AND UP0, UPT, UR4, 0x3, UPT ;  /* 0x000000030400788c */ /* 0x000fe8000bf05270 */
[----:B------:R-:W-:Y:S01]  /*7720*/  @P1 VIADD R4, R4, 0x1b8 ;  /* 0x000001b804041836 */ /* 0x000fe20000000000 */
[----:B------:R-:W-:Y:S04]  /*7730*/  USEL UR52, UR4, URZ, UP0 ;  /* 0x000000ff04347287 */ /* 0x000fe80008000000 */
[----:B------:R-:W-:Y:S04]  /*7740*/  @P1 PRMT R0, R0, 0x654, R4 ;  /* 0x0000065400001816 */ /* 0x000fe80000000004 */
[----:B------:R2:W-:Y:S04]  /*7750*/  @P1 SYNCS.ARRIVE.TRANS64.RED.A1T0 RZ, [R0+URZ], RZ ;  /* 0x000000ff00ff19a7 */ /* 0x0005e800081004ff */
.L_x_128:
[----:B------:R-:W3:Y:S01]  /*7760*/  @P1 SYNCS.PHASECHK.TRANS64.TRYWAIT P0, [R2+URZ+0x1a0], R3 ;  /* 0x0001a003020015a7 */ /* 0x000ee200080011ff */
[----:B------:R-:W-:Y:S01]  /*7770*/  BSSY B1, `(.L_x_129) ;  /* 0x0000013000017945 */ /* 0x000fe20003800000 */
[----:B---3--:R-:W-:Y:S03]  /*7780*/  @P1 SEL R65, RZ, 0x1, !P0 ;  /* 0x00000001ff411807 */ /* 0x008fe60004000000 */
[----:B------:R-:W-:Y:S05]  /*7790*/  @!P1 BRA `(.L_x_130) ;  /* 0x0000000000409947 */ /* 0x000fea0003800000 */
[----:B------:R-:W-:Y:S01]  /*77a0*/  ISETP.NE.AND P1, PT, R66, RZ, PT ;  /* 0x000000ff4200720c */ /* 0x000fe20003f25270 */
[----:B------:R-:W-:Y:S01]  /*77b0*/  BSSY B0, `(.L_x_131) ;  /* 0x0000009000007945 */ /* 0x000fe20003800000 */
[----:B------:R-:W-:Y:S11]  /*77c0*/  ISETP.NE.AND P0, PT, R65, RZ, PT ;  /* 0x000000ff4100720c */ /* 0x000ff60003f05270 */
[----:B------:R-:W-:Y:S05]  /*77d0*/  @P1 IMAD R3, R64, 0x800, R44 ;  /* 0x0000080040031824 */ /* 0x000fea00078e022c */
[----:B------:R-:W-:Y:S05]  /*77e0*/  @P1 LEA R3, R3, UR44, 0x1 ;  /* 0x0000002c03031c11 */ /* 0x000fea000f8e08ff */
[----:B-12---:R-:W-:Y:S01]  /*77f0*/  @P1 IMAD.IADD R0, R62, 0x1, R3 ;  /* 0x000000013e001824 */ /* 0x006fe200078e0203 */
[----:B------:R-:W-:Y:S06]  /*7800*/  @P0 BRA `(.L_x_132) ;  /* 0x00000000000c0947 */ /* 0x000fec0003800000 */
[----:B------:R-:W-:Y:S04]  /*7810*/  SHF.L.U32 R63, R63, 0x1f, RZ ;  /* 0x0000001f3f3f7819 */ /* 0x000fe800000006ff */
[----:B------:R-:W1:Y:S02]  /*7820*/  SYNCS.PHASECHK.TRANS64.TRYWAIT P0, [R2+URZ+0x1a0], R63 ;  /* 0x0001a03f020075a7 */ /* 0x000e6400080011ff */
[----:B-1----:R-:W-:Y:S05]  /*7830*/  @!P0 BRA `(.L_x_133) ;  /* 0x0000001c00608947 */ /* 0x002fea0003800000 */
.L_x_132:
[----:B------:R-:W-:Y:S05]  /*7840*/  BSYNC B0 ;  /* 0x0000000000007941 */ /* 0x000fea0003800000 */
.L_x_131:
[----:B------:R-:W-:Y:S11]  /*7850*/  ISETP.NE.AND P0, PT, R66, RZ, PT ;  /* 0x000000ff4200720c */ /* 0x000ff60003f05270 */
[----:B------:R-:W-:Y:S02]  /*7860*/  @!UPT UIADD3 URZ, UPT, UPT, URZ, URZ, URZ ;  /* 0x000000fffffff290 */ /* 0x000fe4000fffe0ff */
[----:B------:R-:W-:Y:S05]  /*7870*/  @P0 WARPSYNC.ALL ;  /* 0x0000000000000948 */ /* 0x000fea0003800000 */
[----:B------:R3:W4:Y:S04]  /*7880*/  @P0 LDSM.16.M88.4 R28, [R3+0x400] ;  /* 0x00040000031c083b */ /* 0x0007280000000200 */
[----:B------:R3:W2:Y:S02]  /*7890*/  @P0 LDSM.16.M88.4 R36, [R0+0x400] ;  /* 0x000400000024083b */ /* 0x0006a40000000200 */
.L_x_130:
[----:B------:R-:W-:Y:S05]  /*78a0*/  BSYNC B1 ;  /* 0x0000000000017941 */ /* 0x000fea0003800000 */
.L_x_129:
[----:B-123--:R-:W-:Y:S05]  /*78b0*/  VIADD R0, R25, 0x20 ;  /* 0x0000002019007836 */ /* 0x00efea0000000000 */
[----:B------:R-:W-:Y:S04]  /*78c0*/  SHF.R.U32.HI R0, RZ, 0x15, R0 ;  /* 0x00000015ff007819 */ /* 0x000fe80000011600 */
[----:B------:R-:W-:Y:S11]  /*78d0*/  LOP3.LUT P0, RZ, R0, 0x3, R46, 0x48, !PT ;  /* 0x0000000300ff7812 */ /* 0x000ff6000780482e */
[----:B------:R-:W-:Y:S02]  /*78e0*/  @!UPT UIADD3 URZ, UPT, UPT, URZ, URZ, URZ ;  /* 0x000000fffffff290 */ /* 0x000fe4000fffe0ff */
[----:B------:R-:W-:Y:S05]  /*78f0*/  @!P0 BRA `(.L_x_134) ;  /* 0x0000000000408947 */ /* 0x000fea0003800000 */
[----:B------:R-:W1:Y:S01]  /*7900*/  LDCU.64 UR8, c[0x4][0x70] ;  /* 0x01000e00ff0877ac */ /* 0x000e620008000a00 */
[----:B------:R-:W-:Y:S01]  /*7910*/  MOV R3, 0x0 ;  /* 0x0000000000037802 */ /* 0x000fe20000000f00 */
[----:B------:R-:W-:Y:S02]  /*7920*/  HFMA2 R12, -RZ, RZ, 0, 5.9604644775390625e-08 ;  /* 0x00000001ff0c7431 */ /* 0x000fe400000001ff */
[----:B------:R-:W-:Y:S02]  /*7930*/  IMAD.MOV.U32 R8, RZ, RZ, 0x192 ;  /* 0x00000192ff087424 */ /* 0x000fe400078e00ff */
[----:B------:R-:W-:Y:S01]  /*7940*/  IMAD.MOV.U32 R13, RZ, RZ, RZ ;  /* 0x000000ffff0d7224 */ /* 0x000fe200078e00ff */
[----:B------:R-:W2:Y:S01]  /*7950*/  LDCU.64 UR6, c[0x4][0x78] ;  /* 0x01000f00ff0677ac */ /* 0x000ea20008000a00 */
[----:B------:R-:W3:Y:S01]  /*7960*/  LDC.64 R2, c[0x4][R3] ;  /* 0x0100000003027b82 */ /* 0x000ee20000000a00 */
[----:B------:R-:W5:Y:S01]  /*7970*/  LDCU.64 UR4, c[0x4][0x10] ;  /* 0x01000200ff0477ac */ /* 0x000f620008000a00 */
[----:B-1----:R-:W-:Y:S01]  /*7980*/  MOV R5, UR9 ;  /* 0x0000000900057c02 */ /* 0x002fe20008000f00 */
[----:B------:R-:W-:Y:S01]  /*7990*/  IMAD.U32 R4, RZ, RZ, UR8 ;  /* 0x00000008ff047e24 */ /* 0x000fe2000f8e00ff */
[----:B--2---:R-:W-:Y:S01]  /*79a0*/  MOV R7, UR7 ;  /* 0x0000000700077c02 */ /* 0x004fe20008000f00 */
[----:B------:R-:W-:Y:S01]  /*79b0*/  IMAD.U32 R6, RZ, RZ, UR6 ;  /* 0x00000006ff067e24 */ /* 0x000fe2000f8e00ff */
[----:B-----5:R-:W-:Y:S01]  /*79c0*/  MOV R11, UR5 ;  /* 0x00000005000b7c02 */ /* 0x020fe20008000f00 */
[----:B------:R-:W-:Y:S02]  /*79d0*/  IMAD.U32 R10, RZ, RZ, UR4 ;  /* 0x00000004ff0a7e24 */ /* 0x000fe4000f8e00ff */
[----:B------:R-:W-:Y:S07]  /*79e0*/  LEPC R20, `(.L_x_134) ;  /* 0x000000001014794e */ /* 0x000fee0000000000 */
[----:B---34-:R-:W-:Y:S05]  /*79f0*/  CALL.ABS.NOINC R2 ;  /* 0x0000000002007343 */ /* 0x018fea0003c00000 */
.L_x_134:
[----:B------:R-:W-:Y:S01]  /*7a00*/  ISETP.NE.AND P0, PT, R55, RZ, PT ;  /* 0x000000ff3700720c */ /* 0x000fe20003f05270 */
[----:B------:R-:W-:Y:S05]  /*7a10*/  WARPSYNC.ALL ;  /* 0x0000000000007948 */ /* 0x000fea0003800000 */
[----:B------:R-:W-:Y:S01]  /*7a20*/  R2UR UR4, R25 ;  /* 0x00000000190472ca */ /* 0x000fe200000e0000 */
[----:B------:R-:W-:Y:S01]  /*7a30*/  BSSY.RECONVERGENT B0, `(.L_x_135) ;  /* 0x0000057000007945 */ /* 0x000fe20003800200 */
[C---:B----4-:R-:W-:Y:S02]  /*7a40*/  SHF.L.U32 R20, R28.reuse, 0x10, RZ ;  /* 0x000000101c147819 */ /* 0x050fe400000006ff */
[----:B------:R-:W-:Y:S02]  /*7a50*/  LOP3.LUT R21, R28, 0xffff0000, RZ, 0xc0, !PT ;  /* 0xffff00001c157812 */ /* 0x000fe400078ec0ff */
[----:B------:R-:W-:Y:S02]  /*7a60*/  SHF.L.U32 R25, R29, 0x10, RZ ;  /* 0x000000101d197819 */ /* 0x000fe400000006ff */
[----:B------:R-:W-:Y:S02]  /*7a70*/  SHF.L.U32 R28, R30, 0x10, RZ ;  /* 0x000000101e1c7819 */ /* 0x000fe400000006ff */
[C---:B------:R-:W-:Y:S02]  /*7a80*/  SHF.L.U32 R32, R36.reuse, 0x10, RZ ;  /* 0x0000001024207819 */ /* 0x040fe400000006ff */
[----:B------:R-:W-:Y:S01]  /*7a90*/  LOP3.LUT R33, R36, 0xffff0000, RZ, 0xc0, !PT ;  /* 0xffff000024217812 */ /* 0x000fe200078ec0ff */
[----:B------:R-:W1:Y:S01]  /*7aa0*/  LDTM.16dp256bit.x4 R4, tmem[UR4+0x20] ;  /* 0x00002004000479ee */ /* 0x000e620008120000 */
[----:B------:R-:W-:Y:S01]  /*7ab0*/  R2UR UR4, R27 ;  /* 0x000000001b0472ca */ /* 0x000fe200000e0000 */
[----:B------:R-:W-:Y:S01]  /*7ac0*/  NOP ;  /* 0x0000000000007918 */ /* 0x000fe20000000000 */
[----:B------:R-:W-:Y:S02]  /*7ad0*/  LOP3.LUT R27, R29, 0xffff0000, RZ, 0xc0, !PT ;  /* 0xffff00001d1b7812 */ /* 0x000fe400078ec0ff */
[----:B------:R-:W-:Y:S02]  /*7ae0*/  LOP3.LUT R29, R30, 0xffff0000, RZ, 0xc0, !PT ;  /* 0xffff00001e1d7812 */ /* 0x000fe400078ec0ff */
[C---:B------:R-:W-:Y:S02]  /*7af0*/  SHF.L.U32 R30, R31.reuse, 0x10, RZ ;  /* 0x000000101f1e7819 */ /* 0x040fe400000006ff */
[----:B------:R-:W-:Y:S02]  /*7b00*/  LOP3.LUT R31, R31, 0xffff0000, RZ, 0xc0, !PT ;  /* 0xffff00001f1f7812 */ /* 0x000fe400078ec0ff */
[C---:B------:R-:W-:Y:S02]  /*7b10*/  SHF.L.U32 R34, R37.reuse, 0x10, RZ ;  /* 0x0000001025227819 */ /* 0x040fe400000006ff */
[----:B------:R-:W-:Y:S01]  /*7b20*/  LOP3.LUT R35, R37, 0xffff0000, RZ, 0xc0, !PT ;  /* 0xffff000025237812 */ /* 0x000fe200078ec0ff */
[----:B------:R-:W-:Y:S01]  /*7b30*/  UIADD3 UR4, UPT, UPT, UR4, 0x220, URZ ;  /* 0x0000022004047890 */ /* 0x000fe2000fffe0ff */
[C---:B------:R-:W-:Y:S02]  /*7b40*/  SHF.L.U32 R36, R38.reuse, 0x10, RZ ;  /* 0x0000001026247819 */ /* 0x040fe400000006ff */
[----:B------:R-:W-:Y:S01]  /*7b50*/  LOP3.LUT R37, R38, 0xffff0000, RZ, 0xc0, !PT ;  /* 0xffff000026257812 */ /* 0x000fe200078ec0ff */
[----:B------:R-:W-:Y:S01]  /*7b60*/  UPRMT UR4, UR54, 0x654, UR4 ;  /* 0x0000065436047896 */ /* 0x000fe20008000004 */
[C---:B------:R-:W-:Y:S02]  /*7b70*/  SHF.L.U32 R38, R39.reuse, 0x10, RZ ;  /* 0x0000001027267819 */ /* 0x040fe400000006ff */
[----:B------:R-:W-:Y:S01]  /*7b80*/  LOP3.LUT R39, R39, 0xffff0000, RZ, 0xc0, !PT ;  /* 0xffff000027277812 */ /* 0x000fe200078ec0ff */
[C---:B-1----:R-:W-:Y:S01]  /*7b90*/  FMUL R4, R24.reuse, R4 ;  /* 0x0000000418047220 */ /* 0x042fe20000400000 */
[C---:B------:R-:W-:Y:S01]  /*7ba0*/  FMUL R5, R24.reuse, R5 ;  /* 0x0000000518057220 */ /* 0x040fe20000400000 */
[----:B------:R-:W-:Y:S03]  /*7bb0*/  FMUL R6, R24, R6 ;  /* 0x0000000618067220 */ /* 0x000fe60000400000 */
[----:B------:R-:W-:Y:S01]  /*7bc0*/  SYNCS.ARRIVE.TRANS64.RED.A1T0 RZ, [UR4], RZ ;  /* 0x000000ffffff79a7 */ /* 0x000fe20008100404 */
[C---:B------:R-:W-:Y:S01]  /*7bd0*/  FFMA R4, R26.reuse, R20, R4 ;  /* 0x000000141a047223 */ /* 0x040fe20000000004 */
[C---:B------:R-:W-:Y:S01]  /*7be0*/  FFMA R5, R26.reuse, R21, R5 ;  /* 0x000000151a057223 */ /* 0x040fe20000000005 */
[----:B------:R-:W-:Y:S01]  /*7bf0*/  FFMA R6, R26, R25, R6 ;  /* 0x000000191a067223 */ /* 0x000fe20000000006 */
[C---:B------:R-:W-:Y:S01]  /*7c00*/  FMUL R7, R24.reuse, R7 ;  /* 0x0000000718077220 */ /* 0x040fe20000400000 */
[C---:B------:R-:W-:Y:S01]  /*7c10*/  FMUL R8, R24.reuse, R8 ;  /* 0x0000000818087220 */ /* 0x040fe20000400000 */
[----:B------:R-:W-:Y:S01]  /*7c20*/  FMUL R9, R24, R9 ;  /* 0x0000000918097220 */ /* 0x000fe20000400000 */
[----:B------:R-:W-:Y:S01]  /*7c30*/  F2FP.BF16.F32.PACK_AB R4, R5, R4 ;  /* 0x000000040504723e */ /* 0x000fe200000010ff */
[C---:B------:R-:W-:Y:S01]  /*7c40*/  FFMA R7, R26.reuse, R27, R7 ;  /* 0x0000001b1a077223 */ /* 0x040fe20000000007 */
[C---:B------:R-:W-:Y:S01]  /*7c50*/  FFMA R8, R26.reuse, R28, R8 ;  /* 0x0000001c1a087223 */ /* 0x040fe20000000008 */
[----:B------:R-:W-:Y:S01]  /*7c60*/  FFMA R9, R26, R29, R9 ;  /* 0x0000001d1a097223 */ /* 0x000fe20000000009 */
[C---:B------:R-:W-:Y:S01]  /*7c70*/  FMUL R10, R24.reuse, R10 ;  /* 0x0000000a180a7220 */ /* 0x040fe20000400000 */
[C---:B------:R-:W-:Y:S01]  /*7c80*/  FMUL R11, R24.reuse, R11 ;  /* 0x0000000b180b7220 */ /* 0x040fe20000400000 */
[----:B------:R-:W-:Y:S01]  /*7c90*/  F2FP.BF16.F32.PACK_AB R5, R7, R6 ;  /* 0x000000060705723e */ /* 0x000fe200000010ff */
[C---:B------:R-:W-:Y:S01]  /*7ca0*/  FMUL R0, R24.reuse, R12 ;  /* 0x0000000c18007220 */ /* 0x040fe20000400000 */
[----:B------:R-:W-:Y:S01]  /*7cb0*/  FMUL R2, R24, R13 ;  /* 0x0000000d18027220 */ /* 0x000fe20000400000 */
[----:B------:R-:W-:Y:S01]  /*7cc0*/  FFMA R10, R26, R30, R10 ;  /* 0x0000001e1a0a7223 */ /* 0x000fe2000000000a */
[----:B------:R-:W-:Y:S01]  /*7cd0*/  FMUL R3, R24, R14 ;  /* 0x0000000e18037220 */ /* 0x000fe20000400000 */
[----:B------:R-:W-:Y:S01]  /*7ce0*/  F2FP.BF16.F32.PACK_AB R6, R9, R8 ;  /* 0x000000080906723e */ /* 0x000fe200000010ff */
[----:B------:R-:W-:Y:S01]  /*7cf0*/  FFMA R11, R26, R31, R11 ;  /* 0x0000001f1a0b7223 */ /* 0x000fe2000000000b */
[C---:B------:R-:W-:Y:S01]  /*7d00*/  FMUL R15, R24.reuse, R15 ;  /* 0x0000000f180f7220 */ /* 0x040fe20000400000 */
[----:B------:R-:W-:Y:S01]  /*7d10*/  FMUL R12, R24, R16 ;  /* 0x00000010180c7220 */ /* 0x000fe20000400000 */
[----:B------:R-:W-:Y:S01]  /*7d20*/  FFMA R0, R26, R32, R0 ;  /* 0x000000201a007223 */ /* 0x000fe20000000000 */
[----:B------:R-:W-:Y:S01]  /*7d30*/  MOV R8, UR45 ;  /* 0x0000002d00087c02 */ /* 0x000fe20008000f00 */
[----:B------:R-:W-:Y:S01]  /*7d40*/  FMUL R13, R24, R17 ;  /* 0x00000011180d7220 */ /* 0x000fe20000400000 */
[----:B------:R-:W-:Y:S01]  /*7d50*/  FFMA R2, R26, R33, R2 ;  /* 0x000000211a027223 */ /* 0x000fe20000000002 */
[----:B------:R-:W-:Y:S01]  /*7d60*/  FMUL R14, R24, R18 ;  /* 0x00000012180e7220 */ /* 0x000fe20000400000 */
[C---:B------:R-:W-:Y:S01]  /*7d70*/  FFMA R3, R26.reuse, R34, R3 ;  /* 0x000000221a037223 */ /* 0x040fe20000000003 */
[----:B------:R-:W-:Y:S01]  /*7d80*/  FFMA R15, R26, R35, R15 ;  /* 0x000000231a0f7223 */ /* 0x000fe2000000000f */
[----:B------:R-:W-:Y:S01]  /*7d90*/  FMUL R19, R24, R19 ;  /* 0x0000001318137220 */ /* 0x000fe20000400000 */
[----:B------:R-:W-:Y:S01]  /*7da0*/  FFMA R12, R26, R36, R12 ;  /* 0x000000241a0c7223 */ /* 0x000fe2000000000c */
[----:B------:R-:W-:Y:S01]  /*7db0*/  LEA R8, R8, R44, 0xb ;  /* 0x0000002c08087211 */ /* 0x000fe200078e58ff */
        /* <DEDUP_REMOVED lines=21> */
[----:B------:R-:W-:Y:S02]  /*7f10*/  ULEA UR5, UR45, UR44, 0xc ;  /* 0x0000002c2d057291 */ /* 0x000fe4000f8e60ff */
[----:B------:R-:W-:Y:S02]  /*7f20*/  UIADD3 UR9, UPT, UPT, UR49, 0x20, URZ ;  /* 0x0000002031097890 */ /* 0x000fe4000fffe0ff */
[----:B------:R-:W-:Y:S01]  /*7f30*/  UIADD3 UR8, UPT, UPT, UR5, 0x400, URZ ;  /* 0x0000040005087890 */ /* 0x000fe2000fffe0ff */
[----:B------:R-:W-:Y:S01]  /*7f40*/  UMOV UR10, UR50 ;  /* 0x00000032000a7c82 */ /* 0x000fe20008000000 */
[----:B------:R-:W-:Y:S01]  /*7f50*/  UMOV UR11, UR36 ;  /* 0x00000024000b7c82 */ /* 0x000fe20008000000 */
[----:B--2---:R-:W-:Y:S04]  /*7f60*/  UIADD3 UR4, UP0, UPT, UR6, 0x680, URZ ;  /* 0x0000068006047890 */ /* 0x004fe8000ff1e0ff */
[----:B------:R-:W-:Y:S09]  /*7f70*/  UIADD3.X UR5, UPT, UPT, URZ, UR7, URZ, UP0, !UPT ;  /* 0x00000007ff057290 */ /* 0x000ff200087fe4ff */
[----:B------:R2:W-:Y:S02]  /*7f80*/  UTMASTG.3D [UR8], [UR4] ;  /* 0x00000008040073b5 */ /* 0x0005e40008010000 */
[----:B--2---:R0:W-:Y:S02]  /*7f90*/  UTMACMDFLUSH ;  /* 0x00000000000079b7 */ /* 0x0041e40000000000 */
.L_x_136:
[----:B------:R-:W-:Y:S05]  /*7fa0*/  BSYNC.RECONVERGENT B0 ;  /* 0x0000000000007941 */ /* 0x000fea0003800200 */
.L_x_135:
[----:B------:R-:W-:Y:S01]  /*7fb0*/  UIADD3 UR4, UPT, UPT, UR45, 0x1, URZ ;  /* 0x000000012d047890 */ /* 0x000fe2000fffe0ff */
[----:B------:R-:W-:Y:S03]  /*7fc0*/  BSSY.RECONVERGENT B0, `(.L_x_137) ;  /* 0x0000008000007945 */ /* 0x000fe60003800200 */
[----:B------:R-:W-:Y:S04]  /*7fd0*/  UISETP.NE.AND UP0, UPT, UR4, 0x3, UPT ;  /* 0x000000030400788c */ /* 0x000fe8000bf05270 */
[----:B------:R-:W-:Y:S02]  /*7fe0*/  UISETP.EQ.XOR UP1, UPT, UR47, 0x3, !UP0 ;  /* 0x000000032f00788c */ /* 0x000fe4000c722a70 */
[----:B------:R-:W-:Y:S02]  /*7ff0*/  USEL UR46, UR4, URZ, UP0 ;  /* 0x000000ff042e7287 */ /* 0x000fe40008000000 */
[----:B------:R-:W-:Y:S04]  /*8000*/  USEL UR5, URZ, 0x1, !UP1 ;  /* 0x00000001ff057887 */ /* 0x000fe8000c800000 */
[----:B------:R-:W-:Y:S01]  /*8010*/  ULOP3.LUT UR55, UR55, UR5, URZ, 0x3c, !UPT ;  /* 0x0000000537377292 */ /* 0x000fe2000f8e3cff */
[----:B------:R-:W-:Y:S11]  /*8020*/  @P0 BRA `(.L_x_138) ;  /* 0x0000000000040947 */ /* 0x000ff60003800000 */
[----:B------:R-:W-:Y:S04]  /*8030*/  DEPBAR.LE SB0, 0x1 ;  /* 0x000080400000791a */ /* 0x000fe80000000000 */
.L_x_138:
[----:B------:R-:W-:Y:S05]  /*8040*/  BSYNC.RECONVERGENT B0 ;  /* 0x0000000000007941 */ /* 0x000fea0003800200 */
.L_x_137:
[----:B------:R-:W-:Y:S01]  /*8050*/  BAR.SYNC.DEFER_BLOCKING 0x1, 0x80 ;  /* 0x0042000000007b1d */ /* 0x000fe20000010000 */
[----:B------:R-:W-:Y:S01]  /*8060*/  UISETP.NE.AND UP0, UPT, UR53, -0x2, UPT ;  /* 0xfffffffe3500788c */ /* 0x000fe2000bf05270 */
[----:B------:R-:W-:Y:S08]  /*8070*/  IADD3 R22, PT, PT, R22, 0x1, RZ ;  /* 0x0000000116167810 */ /* 0x000ff00007ffe0ff */
[----:B------:R-:W-:Y:S05]  /*8080*/  BRA.U !UP0, `(.L_x_139) ;  /* 0x0000000108287547 */ /* 0x000fea000b800000 */
[----:B------:R-:W-:Y:S01]  /*8090*/  ISETP.NE.AND P0, PT, R61, RZ, PT ;  /* 0x000000ff3d00720c */ /* 0x000fe20003f05270 */
[----:B------:R-:W-:Y:S01]  /*80a0*/  IMAD.U32 R2, RZ, RZ, UR52 ;  /* 0x00000034ff027e24 */ /* 0x000fe2000f8e00ff */
[----:B------:R-:W-:Y:S01]  /*80b0*/  UIADD3 UR4, UPT, UPT, UR52, 0x1, URZ ;  /* 0x0000000134047890 */ /* 0x000fe2000fffe0ff */
[----:B------:R-:W-:Y:S03]  /*80c0*/  IMAD.U32 R0, RZ, RZ, UR54 ;  /* 0x00000036ff007e24 */ /* 0x000fe6000f8e00ff */
[----:B------:R-:W-:Y:S04]  /*80d0*/  UISETP.NE.AND UP0, UPT, UR4, 0x3, UPT ;  /* 0x000000030400788c */ /* 0x000fe8000bf05270 */
[----:B------:R-:W-:Y:S03]  /*80e0*/  USEL UR52, UR4, URZ, UP0 ;  /* 0x000000ff04347287 */ /* 0x000fe60008000000 */
[----:B------:R-:W-:Y:S05]  /*80f0*/  @P0 LEA R2, R2, UR44, 0x3 ;  /* 0x0000002c02020c11 */ /* 0x000fea000f8e18ff */
[----:B------:R-:W-:Y:S05]  /*8100*/  @P0 VIADD R2, R2, 0x1b8 ;  /* 0x000001b802020836 */ /* 0x000fea0000000000 */
[----:B------:R-:W-:Y:S04]  /*8110*/  @P0 PRMT R0, R0, 0x654, R2 ;  /* 0x0000065400000816 */ /* 0x000fe80000000002 */
[----:B------:R2:W-:Y:S03]  /*8120*/  @P0 SYNCS.ARRIVE.TRANS64.RED.A1T0 RZ, [R0+URZ], RZ ;  /* 0x000000ff00ff09a7 */ /* 0x0005e600081004ff */
.L_x_139:
[----:B------:R-:W-:Y:S01]  /*8130*/  R2UR UR6, R60 ;  /* 0x000000003c0672ca */ /* 0x000fe200000e0000 */
[----:B------:R-:W-:Y:S01]  /*8140*/  UIADD3 UR53, UPT, UPT, UR53, 0x2, URZ ;  /* 0x0000000235357890 */ /* 0x000fe2000fffe0ff */
[----:B------:R-:W-:Y:S02]  /*8150*/  R2UR UR5, R47 ;  /* 0x000000002f0572ca */ /* 0x000fe400000e0000 */
[----:B------:R-:W-:Y:S02]  /*8160*/  R2UR UR4, R48 ;  /* 0x00000000300472ca */ /* 0x000fe400000e0000 */
[----:B------:R-:W-:Y:S02]  /*8170*/  R2UR UR36, R58 ;  /* 0x000000003a2472ca */ /* 0x000fe400000e0000 */
[----:B------:R-:W-:Y:S02]  /*8180*/  ISETP.NE.AND P0, PT, R51, 0x2, PT ;  /* 0x000000023300780c */ /* 0x000fe40003f05270 */
[----:B------:R-:W-:Y:S02]  /*8190*/  ISETP.NE.AND P1, PT, R22, 0x4, PT ;  /* 0x000000041600780c */ /* 0x000fe40003f25270 */
[----:B------:R-:W-:Y:S01]  /*81a0*/  SEL R2, RZ, 0x1, P0 ;  /* 0x00000001ff027807 */ /* 0x000fe20000000000 */
[----:B------:R-:W-:Y:S01]  /*81b0*/  UISETP.NE.AND UP0, UPT, UR6, URZ, UPT ;  /* 0x000000ff0600728c */ /* 0x000fe2000bf05270 */
[----:B--2---:R-:W-:Y:S01]  /*81c0*/  SEL R0, RZ, 0x1, P1 ;  /* 0x00000001ff007807 */ /* 0x004fe20000800000 */
[----:B------:R-:W-:Y:S01]  /*81d0*/  UIADD3 UR30, UPT, UPT, UR37, UR5, URZ ;  /* 0x00000005251e7290 */ /* 0x000fe2000fffe0ff */
[----:B------:R-:W-:Y:S01]  /*81e0*/  LOP3.LUT R52, R52, R2, RZ, 0x3c, !PT ;  /* 0x0000000234347212 */ /* 0x000fe200078e3cff */
[----:B------:R-:W-:Y:S01]  /*81f0*/  UIADD3 UR26, UPT, UPT, UR38, UR4, URZ ;  /* 0x00000004261a7290 */ /* 0x000fe2000fffe0ff */
[----:B------:R-:W-:Y:S02]  /*8200*/  LOP3.LUT R53, R53, R0, RZ, 0x3c, !PT ;  /* 0x0000000035357212 */ /* 0x000fe400078e3cff */
[----:B------:R-:W-:Y:S02]  /*8210*/  SEL R51, R51, RZ, P0 ;  /* 0x000000ff33337207 */ /* 0x000fe40000000000 */
[----:B------:R-:W-:Y:S01]  /*8220*/  SEL R22, R22, RZ, P1 ;  /* 0x000000ff16167207 */ /* 0x000fe20000800000 */
[----:B------:R-:W-:Y:S06]  /*8230*/  BRA.U UP0, `(.L_x_140) ;  /* 0xffffffdd005c7547 */ /* 0x000fec000b83ffff */
[----:B------:R-:W-:-:S13]  /*8240*/  R2UR UR4, R49 ;  /* 0x00000000310472ca */ /* 0x000fda00000e0000 */
[----:B------:R-:W-:-:S09]  /*8250*/  UISETP.NE.AND UP0, UPT, UR4, URZ, UPT ;  /* 0x000000ff0400728c */ /* 0x000fd2000bf05270 */
[----:B------:R-:W-:Y:S05]  /*8260*/  BRA.U !UP0, `(.L_x_141) ;  /* 0x0000000108487547 */ /* 0x000fea000b800000 */
[----:B------:R-:W2:Y:S02]  /*8270*/  LDCU.64 UR4, c[0x0][0x890] ;  /* 0x00011200ff0477ac */ /* 0x000ea40008000a00 */
[----:B--2---:R-:W-:-:S04]  /*8280*/  UISETP.NE.U32.AND UP0, UPT, UR4, URZ, UPT ;  /* 0x000000ff0400728c */ /* 0x004fc8000bf05070 */
[----:B------:R-:W-:-:S09]  /*8290*/  UISETP.NE.AND.EX UP0, UPT, UR5, URZ, UPT, UP0 ;  /* 0x000000ff0500728c */ /* 0x000fd2000bf05300 */
[----:B------:R-:W-:Y:S05]  /*82a0*/  BRA.U UP0, `(.L_x_142) ;  /* 0x00000001000c7547 */ /* 0x000fea000b800000 */
[----:B------:R-:W-:-:S13]  /*82b0*/  FSETP.NEU.AND P0, PT, R26, RZ, PT ;  /* 0x000000ff1a00720b */ /* 0x000fda0003f0d000 */
[----:B------:R-:W-:Y:S05]  /*82c0*/  @!P0 EXIT ;  /* 0x000000000000894d */ /* 0x000fea0003800000 */
[----:B------:R-:W-:Y:S05]  /*82d0*/  BRA `(.L_x_141) ;  /* 0x00000000002c7947 */ /* 0x000fea0003800000 */
.L_x_142:
[----:B------:R-:W-:Y:S01]  /*82e0*/  ISETP.NE.AND P0, PT, R50, RZ, PT ;  /* 0x000000ff3200720c */ /* 0x000fe20003f05270 */
[----:B------:R-:W-:-:S12]  /*82f0*/  BSSY.RECONVERGENT B0, `(.L_x_141) ;  /* 0x0000009000007945 */ /* 0x000fd80003800200 */
[----:B------:R-:W-:Y:S05]  /*8300*/  @P0 BRA `(.L_x_143) ;  /* 0x0000000000140947 */ /* 0x000fea0003800000 */
[----:B------:R-:W2:Y:S02]  /*8310*/  LDCU.64 UR4, c[0x0][0x888] ;  /* 0x00011100ff0477ac */ /* 0x000ea40008000a00 */
[----:B--2---:R-:W-:-:S04]  /*8320*/  ISETP.NE.U32.AND P0, PT, RZ, UR4, PT ;  /* 0x00000004ff007c0c */ /* 0x004fc8000bf05070 */
[----:B------:R-:W-:-:S13]  /*8330*/  ISETP.NE.AND.EX P0, PT, RZ, UR5, PT, P0 ;  /* 0x00000005ff007c0c */ /* 0x000fda000bf05300 */
[----:B------:R-:W-:Y:S05]  /*8340*/  @!P0 EXIT ;  /* 0x000000000000894d */ /* 0x000fea0003800000 */
[----:B------:R-:W-:Y:S05]  /*8350*/  BRA `(.L_x_144) ;  /* 0x0000000000087947 */ /* 0x000fea0003800000 */
.L_x_143:
[----:B------:R-:W-:-:S13]  /*8360*/  FSETP.NEU.AND P0, PT, R26, RZ, PT ;  /* 0x000000ff1a00720b */ /* 0x000fda0003f0d000 */
[----:B------:R-:W-:Y:S05]  /*8370*/  @!P0 EXIT ;  /* 0x000000000000894d */ /* 0x000fea0003800000 */
.L_x_144:
[----:B------:R-:W-:Y:S05]  /*8380*/  BSYNC.RECONVERGENT B0 ;  /* 0x0000000000007941 */ /* 0x000fea0003800200 */
.L_x_141:
[----:B------:R-:W-:Y:S01]  /*8390*/  ULEA UR4, UR52, UR44, 0x3 ;  /* 0x0000002c34047291 */ /* 0x000fe2000f8e18ff */
[----:B------:R-:W-:-:S04]  /*83a0*/  DEPBAR.LE SB0, 0x0 ;  /* 0x000080000000791a */ /* 0x000fc80000000000 */
[----:B------:R-:W-:-:S04]  /*83b0*/  UIADD3 UR4, UPT, UPT, UR4, 0x1b8, URZ ;  /* 0x000001b804047890 */ /* 0x000fc8000fffe0ff */
[----:B------:R-:W-:-:S09]  /*83c0*/  UPRMT UR4, UR54, 0x654, UR4 ;  /* 0x0000065436047896 */ /* 0x000fd20008000004 */
[----:B------:R-:W-:Y:S01]  /*83d0*/  SYNCS.ARRIVE.TRANS64.RED.A1T0 RZ, [UR4], RZ ;  /* 0x000000ffffff79a7 */ /* 0x000fe20008100404 */
[----:B------:R-:W-:Y:S05]  /*83e0*/  EXIT ;  /* 0x000000000000794d */ /* 0x000fea0003800000 */
.L_x_25:
[----:B--2---:R2:W3:Y:S02]  /*83f0*/  SYNCS.PHASECHK.TRANS64.TRYWAIT P0, [R0+URZ+0x250], R2 ;  /* 0x00025002000075a7 */ /* 0x0044e400080011ff */
[----:B---3--:R-:W-:Y:S05]  /*8400*/  @!P0 NANOSLEEP.SYNCS 0x989680 ;  /* 0x009896800000895d */ /* 0x008fea0003900000 */
[----:B------:R-:W3:Y:S02]  /*8410*/  @!P0 SYNCS.PHASECHK.TRANS64 P0, [R0+URZ+0x250], R2 ;  /* 0x00025002000085a7 */ /* 0x000ee400080010ff */
[----:B---3--:R-:W-:Y:S05]  /*8420*/  @!P0 BRA `(.L_x_25) ;  /* 0xfffffffc00f08947 */ /* 0x008fea000383ffff */
[----:B------:R-:W-:Y:S05]  /*8430*/  BRA `(.L_x_145) ;  /* 0xffffff9400f47947 */ /* 0x000fea000383ffff */
.L_x_28:
[----:B-1----:R-:W-:-:S07]  /*8440*/  MOV R0, UR33 ;  /* 0x0000002100007c02 */ /* 0x002fce0008000f00 */
.L_x_146:
[----:B-1----:R1:W2:Y:S02]  /*8450*/  SYNCS.PHASECHK.TRANS64.TRYWAIT P0, [R0+URZ+0xd0], R3 ;  /* 0x0000d003000075a7 */ /* 0x0022a400080011ff */
[----:B--2---:R-:W-:Y:S05]  /*8460*/  @!P0 NANOSLEEP.SYNCS 0x989680 ;  /* 0x009896800000895d */ /* 0x004fea0003900000 */
[----:B------:R-:W2:Y:S02]  /*8470*/  @!P0 SYNCS.PHASECHK.TRANS64 P0, [R0+URZ+0xd0], R3 ;  /* 0x0000d003000085a7 */ /* 0x000ea400080010ff */
[----:B--2---:R-:W-:Y:S05]  /*8480*/  @!P0 BRA `(.L_x_146) ;  /* 0xfffffffc00f08947 */ /* 0x004fea000383ffff */
[----:B------:R-:W-:Y:S05]  /*8490*/  BRA `(.L_x_27) ;  /* 0xffffff98003c7947 */ /* 0x000fea000383ffff */
.L_x_35:
[----:B-1----:R-:W-:-:S07]  /*84a0*/  MOV R0, UR17 ;  /* 0x0000001100007c02 */ /* 0x002fce0008000f00 */
.L_x_147:
[----:B-1----:R1:W2:Y:S02]  /*84b0*/  SYNCS.PHASECHK.TRANS64.TRYWAIT P0, [R0+URZ+0xd0], R3 ;  /* 0x0000d003000075a7 */ /* 0x0022a400080011ff */
[----:B--2---:R-:W-:Y:S05]  /*84c0*/  @!P0 NANOSLEEP.SYNCS 0x989680 ;  /* 0x009896800000895d */ /* 0x004fea0003900000 */
[----:B------:R-:W2:Y:S02]  /*84d0*/  @!P0 SYNCS.PHASECHK.TRANS64 P0, [R0+URZ+0xd0], R3 ;  /* 0x0000d003000085a7 */ /* 0x000ea400080010ff */
[----:B--2---:R-:W-:Y:S05]  /*84e0*/  @!P0 BRA `(.L_x_147) ;  /* 0xfffffffc00f08947 */ /* 0x004fea000383ffff */
[----:B------:R-:W-:Y:S05]  /*84f0*/  BRA `(.L_x_34) ;  /* 0xffffff9800f87947 */ /* 0x000fea000383ffff */
.L_x_40:
[----:B-1----:R1:W2:Y:S02]  /*8500*/  SYNCS.PHASECHK.TRANS64.TRYWAIT P0, [R3+URZ+0x1e0], R0 ;  /* 0x0001e000030075a7 */ /* 0x0022a400080011ff */
[----:B--2---:R-:W-:Y:S05]  /*8510*/  @!P0 NANOSLEEP.SYNCS 0x989680 ;  /* 0x009896800000895d */ /* 0x004fea0003900000 */
[----:B------:R-:W2:Y:S02]  /*8520*/  @!P0 SYNCS.PHASECHK.TRANS64 P0, [R3+URZ+0x1e0], R0 ;  /* 0x0001e000030085a7 */ /* 0x000ea400080010ff */
[----:B--2---:R-:W-:Y:S05]  /*8530*/  @!P0 BRA `(.L_x_40) ;  /* 0xfffffffc00f08947 */ /* 0x004fea000383ffff */
[----:B------:R-:W-:Y:S05]  /*8540*/  BRA `(.L_x_148) ;  /* 0xffffff9c009c7947 */ /* 0x000fea000383ffff */
.L_x_44:
[----:B------:R-:W-:-:S07]  /*8550*/  MOV R0, UR4 ;  /* 0x0000000400007c02 */ /* 0x000fce0008000f00 */
.L_x_149:
[----:B-1----:R1:W2:Y:S02]  /*8560*/  SYNCS.PHASECHK.TRANS64.TRYWAIT P0, [R0+URZ], R2 ;  /* 0x00000002000075a7 */ /* 0x0022a400080011ff */
[----:B--2---:R-:W-:Y:S05]  /*8570*/  @!P0 NANOSLEEP.SYNCS 0x989680 ;  /* 0x009896800000895d */ /* 0x004fea0003900000 */
[----:B------:R-:W2:Y:S02]  /*8580*/  @!P0 SYNCS.PHASECHK.TRANS64 P0, [R0+URZ], R2 ;  /* 0x00000002000085a7 */ /* 0x000ea400080010ff */
[----:B--2---:R-:W-:Y:S05]  /*8590*/  @!P0 BRA `(.L_x_149) ;  /* 0xfffffffc00f08947 */ /* 0x004fea000383ffff */
[----:B------:R-:W-:Y:S05]  /*85a0*/  BRA `(.L_x_150) ;  /* 0xffffffa400487947 */ /* 0x000fea000383ffff */
.L_x_45:
[----:B------:R-:W-:-:S07]  /*85b0*/  MOV R0, UR5 ;  /* 0x0000000500007c02 */ /* 0x000fce0008000f00 */
.L_x_151:
[----:B-1----:R1:W2:Y:S02]  /*85c0*/  SYNCS.PHASECHK.TRANS64.TRYWAIT P0, [R0+URZ], R3 ;  /* 0x00000003000075a7 */ /* 0x0022a400080011ff */
[----:B--2---:R-:W-:Y:S05]  /*85d0*/  @!P0 NANOSLEEP.SYNCS 0x989680 ;  /* 0x009896800000895d */ /* 0x004fea0003900000 */
[----:B------:R-:W2:Y:S02]  /*85e0*/  @!P0 SYNCS.PHASECHK.TRANS64 P0, [R0+URZ], R3 ;  /* 0x00000003000085a7 */ /* 0x000ea400080010ff */
[----:B--2---:R-:W-:Y:S05]  /*85f0*/  @!P0 BRA `(.L_x_151) ;  /* 0xfffffffc00f08947 */ /* 0x004fea000383ffff */
[----:B------:R-:W-:Y:S05]  /*8600*/  BRA `(.L_x_152) ;  /* 0xffffffa400547947 */ /* 0x000fea000383ffff */
.L_x_46:
[----:B------:R-:W-:-:S07]  /*8610*/  MOV R0, UR5 ;  /* 0x0000000500007c02 */ /* 0x000fce0008000f00 */
.L_x_153:
[----:B-1----:R1:W2:Y:S02]  /*8620*/  SYNCS.PHASECHK.TRANS64.TRYWAIT P0, [R0+URZ], R3 ;  /* 0x00000003000075a7 */ /* 0x0022a400080011ff */
[----:B--2---:R-:W-:Y:S05]  /*8630*/  @!P0 NANOSLEEP.SYNCS 0x989680 ;  /* 0x009896800000895d */ /* 0x004fea0003900000 */
[----:B------:R-:W2:Y:S02]  /*8640*/  @!P0 SYNCS.PHASECHK.TRANS64 P0, [R0+URZ], R3 ;  /* 0x00000003000085a7 */ /* 0x000ea400080010ff */
[----:B--2---:R-:W-:Y:S05]  /*8650*/  @!P0 BRA `(.L_x_153) ;  /* 0xfffffffc00f08947 */ /* 0x004fea000383ffff */
[----:B------:R-:W-:Y:S05]  /*8660*/  BRA `(.L_x_154) ;  /* 0xffffffa400607947 */ /* 0x000fea000383ffff */
.L_x_47:
[----:B------:R-:W-:-:S07]  /*8670*/  MOV R0, UR5 ;  /* 0x0000000500007c02 */ /* 0x000fce0008000f00 */
.L_x_155:
[----:B-1----:R1:W2:Y:S02]  /*8680*/  SYNCS.PHASECHK.TRANS64.TRYWAIT P0, [R0+URZ], R3 ;  /* 0x00000003000075a7 */ /* 0x0022a400080011ff */
[----:B--2---:R-:W-:Y:S05]  /*8690*/  @!P0 NANOSLEEP.SYNCS 0x989680 ;  /* 0x009896800000895d */ /* 0x004fea0003900000 */
[----:B------:R-:W2:Y:S02]  /*86a0*/  @!P0 SYNCS.PHASECHK.TRANS64 P0, [R0+URZ], R3 ;  /* 0x00000003000085a7 */ /* 0x000ea400080010ff */
[----:B--2---:R-:W-:Y:S05]  /*86b0*/  @!P0 BRA `(.L_x_155) ;  /* 0xfffffffc00f08947 */ /* 0x004fea000383ffff */
[----:B------:R-:W-:Y:S05]  /*86c0*/  BRA `(.L_x_156) ;  /* 0xffffffa4006c7947 */ /* 0x000fea000383ffff */
.L_x_48:
[----:B------:R-:W-:-:S07]  /*86d0*/  MOV R0, UR5 ;  /* 0x0000000500007c02 */ /* 0x000fce0008000f00 */
.L_x_157:
[----:B-1----:R1:W2:Y:S02]  /*86e0*/  SYNCS.PHASECHK.TRANS64.TRYWAIT P0, [R0+URZ], R3 ;  /* 0x00000003000075a7 */ /* 0x0022a400080011ff */
[----:B--2---:R-:W-:Y:S05]  /*86f0*/  @!P0 NANOSLEEP.SYNCS 0x989680 ;  /* 0x009896800000895d */ /* 0x004fea0003900000 */
[----:B------:R-:W2:Y:S02]  /*8700*/  @!P0 SYNCS.PHASECHK.TRANS64 P0, [R0+URZ], R3 ;  /* 0x00000003000085a7 */ /* 0x000ea400080010ff */
[----:B--2---:R-:W-:Y:S05]  /*8710*/  @!P0 BRA `(.L_x_157) ;  /* 0xfffffffc00f08947 */ /* 0x004fea000383ffff */
[----:B------:R-:W-:Y:S05]  /*8720*/  BRA `(.L_x_158) ;  /* 0xffffffa400787947 */ /* 0x000fea000383ffff */
.L_x_49:
[----:B------:R-:W-:-:S07]  /*8730*/  MOV R0, UR5 ;  /* 0x0000000500007c02 */ /* 0x000fce0008000f00 */
.L_x_159:
[----:B-1----:R1:W2:Y:S02]  /*8740*/  SYNCS.PHASECHK.TRANS64.TRYWAIT P0, [R0+URZ], R3 ;  /* 0x00000003000075a7 */ /* 0x0022a400080011ff */
[----:B--2---:R-:W-:Y:S05]  /*8750*/  @!P0 NANOSLEEP.SYNCS 0x989680 ;  /* 0x009896800000895d */ /* 0x004fea0003900000 */
[----:B------:R-:W2:Y:S02]  /*8760*/  @!P0 SYNCS.PHASECHK.TRANS64 P0, [R0+URZ], R3 ;  /* 0x00000003000085a7 */ /* 0x000ea400080010ff */
[----:B--2---:R-:W-:Y:S05]  /*8770*/  @!P0 BRA `(.L_x_159) ;  /* 0xfffffffc00f08947 */ /* 0x004fea000383ffff */
[----:B------:R-:W-:Y:S05]  /*8780*/  BRA `(.L_x_160) ;  /* 0xffffffa400847947 */ /* 0x000fea000383ffff */
.L_x_50:
[----:B------:R-:W-:-:S07]  /*8790*/  MOV R0, UR5 ;  /* 0x0000000500007c02 */ /* 0x000fce0008000f00 */
.L_x_161:
[----:B-1----:R1:W2:Y:S02]  /*87a0*/  SYNCS.PHASECHK.TRANS64.TRYWAIT P0, [R0+URZ], R3 ;  /* 0x00000003000075a7 */ /* 0x0022a400080011ff */
[----:B--2---:R-:W-:Y:S05]  /*87b0*/  @!P0 NANOSLEEP.SYNCS 0x989680 ;  /* 0x009896800000895d */ /* 0x004fea0003900000 */
[----:B------:R-:W2:Y:S02]  /*87c0*/  @!P0 SYNCS.PHASECHK.TRANS64 P0, [R0+URZ], R3 ;  /* 0x00000003000085a7 */ /* 0x000ea400080010ff */
[----:B--2---:R-:W-:Y:S05]  /*87d0*/  @!P0 BRA `(.L_x_161) ;  /* 0xfffffffc00f08947 */ /* 0x004fea000383ffff */
[----:B------:R-:W-:Y:S05]  /*87e0*/  BRA `(.L_x_162) ;  /* 0xffffffa400907947 */ /* 0x000fea000383ffff */
.L_x_51:
[----:B------:R-:W-:-:S07]  /*87f0*/  MOV R0, UR5 ;  /* 0x0000000500007c02 */ /* 0x000fce0008000f00 */
.L_x_163:
[----:B-1----:R1:W2:Y:S02]  /*8800*/  SYNCS.PHASECHK.TRANS64.TRYWAIT P0, [R0+URZ], R3 ;  /* 0x00000003000075a7 */ /* 0x0022a400080011ff */
[----:B--2---:R-:W-:Y:S05]  /*8810*/  @!P0 NANOSLEEP.SYNCS 0x989680 ;  /* 0x009896800000895d */ /* 0x004fea0003900000 */
[----:B------:R-:W2:Y:S02]  /*8820*/  @!P0 SYNCS.PHASECHK.TRANS64 P0, [R0+URZ], R3 ;  /* 0x00000003000085a7 */ /* 0x000ea400080010ff */
[----:B--2---:R-:W-:Y:S05]  /*8830*/  @!P0 BRA `(.L_x_163) ;  /* 0xfffffffc00f08947 */ /* 0x004fea000383ffff */
[----:B------:R-:W-:Y:S05]  /*8840*/  BRA `(.L_x_164) ;  /* 0xffffffa4009c7947 */ /* 0x000fea000383ffff */
.L_x_52:
[----:B------:R-:W-:-:S07]  /*8850*/  MOV R0, UR5 ;  /* 0x0000000500007c02 */ /* 0x000fce0008000f00 */
.L_x_165:
[----:B-1----:R1:W2:Y:S02]  /*8860*/  SYNCS.PHASECHK.TRANS64.TRYWAIT P0, [R0+URZ], R3 ;  /* 0x00000003000075a7 */ /* 0x0022a400080011ff */
[----:B--2---:R-:W-:Y:S05]  /*8870*/  @!P0 NANOSLEEP.SYNCS 0x989680 ;  /* 0x009896800000895d */ /* 0x004fea0003900000 */
[----:B------:R-:W2:Y:S02]  /*8880*/  @!P0 SYNCS.PHASECHK.TRANS64 P0, [R0+URZ], R3 ;  /* 0x00000003000085a7 */ /* 0x000ea400080010ff */
[----:B--2---:R-:W-:Y:S05]  /*8890*/  @!P0 BRA `(.L_x_165) ;  /* 0xfffffffc00f08947 */ /* 0x004fea000383ffff */
[----:B------:R-:W-:Y:S05]  /*88a0*/  BRA `(.L_x_166) ;  /* 0xffffffa400a87947 */ /* 0x000fea000383ffff */
.L_x_53:
[----:B------:R-:W-:-:S07]  /*88b0*/  MOV R0, UR5 ;  /* 0x0000000500007c02 */ /* 0x000fce0008000f00 */
.L_x_167:
[----:B-1----:R1:W2:Y:S02]  /*88c0*/  SYNCS.PHASECHK.TRANS64.TRYWAIT P0, [R0+URZ], R3 ;  /* 0x00000003000075a7 */ /* 0x0022a400080011ff */
[----:B--2---:R-:W-:Y:S05]  /*88d0*/  @!P0 NANOSLEEP.SYNCS 0x989680 ;  /* 0x009896800000895d */ /* 0x004fea0003900000 */
[----:B------:R-:W2:Y:S02]  /*88e0*/  @!P0 SYNCS.PHASECHK.TRANS64 P0, [R0+URZ], R3 ;  /* 0x00000003000085a7 */ /* 0x000ea400080010ff */
[----:B--2---:R-:W-:Y:S05]  /*88f0*/  @!P0 BRA `(.L_x_167) ;  /* 0xfffffffc00f08947 */ /* 0x004fea000383ffff */
[----:B------:R-:W-:Y:S05]  /*8900*/  BRA `(.L_x_168) ;  /* 0xffffffa400b47947 */ /* 0x000fea000383ffff */
.L_x_54:
[----:B------:R-:W-:-:S07]  /*8910*/  MOV R0, UR5 ;  /* 0x0000000500007c02 */ /* 0x000fce0008000f00 */
.L_x_169:
[----:B-1----:R1:W2:Y:S02]  /*8920*/  SYNCS.PHASECHK.TRANS64.TRYWAIT P0, [R0+URZ], R3 ;  /* 0x00000003000075a7 */ /* 0x0022a400080011ff */
[----:B--2---:R-:W-:Y:S05]  /*8930*/  @!P0 NANOSLEEP.SYNCS 0x989680 ;  /* 0x009896800000895d */ /* 0x004fea0003900000 */
[----:B------:R-:W2:Y:S02]  /*8940*/  @!P0 SYNCS.PHASECHK.TRANS64 P0, [R0+URZ], R3 ;  /* 0x00000003000085a7 */ /* 0x000ea400080010ff */
[----:B--2---:R-:W-:Y:S05]  /*8950*/  @!P0 BRA `(.L_x_169) ;  /* 0xfffffffc00f08947 */ /* 0x004fea000383ffff */
[----:B------:R-:W-:Y:S05]  /*8960*/  BRA `(.L_x_170) ;  /* 0xffffffa400c07947 */ /* 0x000fea000383ffff */
.L_x_55:
[----:B------:R-:W-:-:S07]  /*8970*/  MOV R0, UR5 ;  /* 0x0000000500007c02 */ /* 0x000fce0008000f00 */
.L_x_171:
[----:B-1----:R1:W2:Y:S02]  /*8980*/  SYNCS.PHASECHK.TRANS64.TRYWAIT P0, [R0+URZ], R3 ;  /* 0x00000003000075a7 */ /* 0x0022a400080011ff */
[----:B--2---:R-:W-:Y:S05]  /*8990*/  @!P0 NANOSLEEP.SYNCS 0x989680 ;  /* 0x009896800000895d */ /* 0x004fea0003900000 */
[----:B------:R-:W2:Y:S02]  /*89a0*/  @!P0 SYNCS.PHASECHK.TRANS64 P0, [R0+URZ], R3 ;  /* 0x00000003000085a7 */ /* 0x000ea400080010ff */
[----:B--2---:R-:W-:Y:S05]  /*89b0*/  @!P0 BRA `(.L_x_171) ;  /* 0xfffffffc00f08947 */ /* 0x004fea000383ffff */
[----:B------:R-:W-:Y:S05]  /*89c0*/  BRA `(.L_x_172) ;  /* 0xffffffa400cc7947 */ /* 0x000fea000383ffff */
.L_x_56:
[----:B------:R-:W-:-:S07]  /*89d0*/  MOV R0, UR5 ;  /* 0x0000000500007c02 */ /* 0x000fce0008000f00 */
.L_x_173:
[----:B-1----:R1:W2:Y:S02]  /*89e0*/  SYNCS.PHASECHK.TRANS64.TRYWAIT P0, [R0+URZ], R3 ;  /* 0x00000003000075a7 */ /* 0x0022a400080011ff */
[----:B--2---:R-:W-:Y:S05]  /*89f0*/  @!P0 NANOSLEEP.SYNCS 0x989680 ;  /* 0x009896800000895d */ /* 0x004fea0003900000 */
[----:B------:R-:W2:Y:S02]  /*8a00*/  @!P0 SYNCS.PHASECHK.TRANS64 P0, [R0+URZ], R3 ;  /* 0x00000003000085a7 */ /* 0x000ea400080010ff */
[----:B--2---:R-:W-:Y:S05]  /*8a10*/  @!P0 BRA `(.L_x_173) ;  /* 0xfffffffc00f08947 */ /* 0x004fea000383ffff */
[----:B------:R-:W-:Y:S05]  /*8a20*/  BRA `(.L_x_174) ;  /* 0xffffffa400d87947 */ /* 0x000fea000383ffff */
.L_x_57:
[----:B------:R-:W-:-:S07]  /*8a30*/  MOV R0, UR5 ;  /* 0x0000000500007c02 */ /* 0x000fce0008000f00 */
.L_x_175:
[----:B-1----:R1:W2:Y:S02]  /*8a40*/  SYNCS.PHASECHK.TRANS64.TRYWAIT P0, [R0+URZ], R3 ;  /* 0x00000003000075a7 */ /* 0x0022a400080011ff */
[----:B--2---:R-:W-:Y:S05]  /*8a50*/  @!P0 NANOSLEEP.SYNCS 0x989680 ;  /* 0x009896800000895d */ /* 0x004fea0003900000 */
[----:B------:R-:W2:Y:S02]  /*8a60*/  @!P0 SYNCS.PHASECHK.TRANS64 P0, [R0+URZ], R3 ;  /* 0x00000003000085a7 */ /* 0x000ea400080010ff */
[----:B--2---:R-:W-:Y:S05]  /*8a70*/  @!P0 BRA `(.L_x_175) ;  /* 0xfffffffc00f08947 */ /* 0x004fea000383ffff */
[----:B------:R-:W-:Y:S05]  /*8a80*/  BRA `(.L_x_176) ;  /* 0xffffffa400e47947 */ /* 0x000fea000383ffff */
.L_x_58:
[----:B------:R-:W-:-:S07]  /*8a90*/  MOV R0, UR5 ;  /* 0x0000000500007c02 */ /* 0x000fce0008000f00 */
.L_x_177:
[----:B-1----:R1:W2:Y:S02]  /*8aa0*/  SYNCS.PHASECHK.TRANS64.TRYWAIT P0, [R0+URZ], R3 ;  /* 0x00000003000075a7 */ /* 0x0022a400080011ff */
[----:B--2---:R-:W-:Y:S05]  /*8ab0*/  @!P0 NANOSLEEP.SYNCS 0x989680 ;  /* 0x009896800000895d */ /* 0x004fea0003900000 */
[----:B------:R-:W2:Y:S02]  /*8ac0*/  @!P0 SYNCS.PHASECHK.TRANS64 P0, [R0+URZ], R3 ;  /* 0x00000003000085a7 */ /* 0x000ea400080010ff */
[----:B--2---:R-:W-:Y:S05]  /*8ad0*/  @!P0 BRA `(.L_x_177) ;  /* 0xfffffffc00f08947 */ /* 0x004fea000383ffff */
[----:B------:R-:W-:Y:S05]  /*8ae0*/  BRA `(.L_x_178) ;  /* 0xffffffa400f07947 */ /* 0x000fea000383ffff */
.L_x_59:
[----:B------:R-:W-:-:S07]  /*8af0*/  MOV R0, UR5 ;  /* 0x0000000500007c02 */ /* 0x000fce0008000f00 */
.L_x_179:
[----:B-1----:R1:W2:Y:S02]  /*8b00*/  SYNCS.PHASECHK.TRANS64.TRYWAIT P0, [R0+URZ], R3 ;  /* 0x00000003000075a7 */ /* 0x0022a400080011ff */
[----:B--2---:R-:W-:Y:S05]  /*8b10*/  @!P0 NANOSLEEP.SYNCS 0x989680 ;  /* 0x009896800000895d */ /* 0x004fea0003900000 */
[----:B------:R-:W2:Y:S02]  /*8b20*/  @!P0 SYNCS.PHASECHK.TRANS64 P0, [R0+URZ], R3 ;  /* 0x00000003000085a7 */ /* 0x000ea400080010ff */
[----:B--2---:R-:W-:Y:S05]  /*8b30*/  @!P0 BRA `(.L_x_179) ;  /* 0xfffffffc00f08947 */ /* 0x004fea000383ffff */
[----:B------:R-:W-:Y:S05]  /*8b40*/  BRA `(.L_x_180) ;  /* 0xffffffa400fc7947 */ /* 0x000fea000383ffff */
.L_x_60:
[----:B------:R-:W-:-:S07]  /*8b50*/  MOV R0, UR5 ;  /* 0x0000000500007c02 */ /* 0x000fce0008000f00 */
.L_x_181:
[----:B-1----:R1:W2:Y:S02]  /*8b60*/  SYNCS.PHASECHK.TRANS64.TRYWAIT P0, [R0+URZ], R3 ;  /* 0x00000003000075a7 */ /* 0x0022a400080011ff */
[----:B--2---:R-:W-:Y:S05]  /*8b70*/  @!P0 NANOSLEEP.SYNCS 0x989680 ;  /* 0x009896800000895d */ /* 0x004fea0003900000 */
[----:B------:R-:W2:Y:S02]  /*8b80*/  @!P0 SYNCS.PHASECHK.TRANS64 P0, [R0+URZ], R3 ;  /* 0x00000003000085a7 */ /* 0x000ea400080010ff */
[----:B--2---:R-:W-:Y:S05]  /*8b90*/  @!P0 BRA `(.L_x_181) ;  /* 0xfffffffc00f08947 */ /* 0x004fea000383ffff */
[----:B------:R-:W-:Y:S05]  /*8ba0*/  BRA `(.L_x_182) ;  /* 0xffffffa800087947 */ /* 0x000fea000383ffff */
.L_x_61:
[----:B------:R-:W-:-:S07]  /*8bb0*/  MOV R0, UR5 ;  /* 0x0000000500007c02 */ /* 0x000fce0008000f00 */
.L_x_183:
[----:B-1----:R1:W2:Y:S02]  /*8bc0*/  SYNCS.PHASECHK.TRANS64.TRYWAIT P0, [R0+URZ], R3 ;  /* 0x00000003000075a7 */ /* 0x0022a400080011ff */
[----:B--2---:R-:W-:Y:S05]  /*8bd0*/  @!P0 NANOSLEEP.SYNCS 0x989680 ;  /* 0x009896800000895d */ /* 0x004fea0003900000 */
[----:B------:R-:W2:Y:S02]  /*8be0*/  @!P0 SYNCS.PHASECHK.TRANS64 P0, [R0+URZ], R3 ;  /* 0x00000003000085a7 */ /* 0x000ea400080010ff */
[----:B--2---:R-:W-:Y:S05]  /*8bf0*/  @!P0 BRA `(.L_x_183) ;  /* 0xfffffffc00f08947 */ /* 0x004fea000383ffff */
[----:B------:R-:W-:Y:S05]  /*8c00*/  BRA `(.L_x_184) ;  /* 0xffffffa800147947 */ /* 0x000fea000383ffff */
.L_x_62:
[----:B------:R-:W-:-:S07]  /*8c10*/  MOV R0, UR5 ;  /* 0x0000000500007c02 */ /* 0x000fce0008000f00 */
.L_x_185:
[----:B-1----:R1:W2:Y:S02]  /*8c20*/  SYNCS.PHASECHK.TRANS64.TRYWAIT P0, [R0+URZ], R3 ;  /* 0x00000003000075a7 */ /* 0x0022a400080011ff */
[----:B--2---:R-:W-:Y:S05]  /*8c30*/  @!P0 NANOSLEEP.SYNCS 0x989680 ;  /* 0x009896800000895d */ /* 0x004fea0003900000 */
[----:B------:R-:W2:Y:S02]  /*8c40*/  @!P0 SYNCS.PHASECHK.TRANS64 P0, [R0+URZ], R3 ;  /* 0x00000003000085a7 */ /* 0x000ea400080010ff */
[----:B--2---:R-:W-:Y:S05]  /*8c50*/  @!P0 BRA `(.L_x_185) ;  /* 0xfffffffc00f08947 */ /* 0x004fea000383ffff */
[----:B------:R-:W-:Y:S05]  /*8c60*/  BRA `(.L_x_186) ;  /* 0xffffffa800207947 */ /* 0x000fea000383ffff */
.L_x_63:
[----:B------:R-:W-:-:S07]  /*8c70*/  MOV R0, UR5 ;  /* 0x0000000500007c02 */ /* 0x000fce0008000f00 */
.L_x_187:
[----:B-1----:R1:W2:Y:S02]  /*8c80*/  SYNCS.PHASECHK.TRANS64.TRYWAIT P0, [R0+URZ], R3 ;  /* 0x00000003000075a7 */ /* 0x0022a400080011ff */
[----:B--2---:R-:W-:Y:S05]  /*8c90*/  @!P0 NANOSLEEP.SYNCS 0x989680 ;  /* 0x009896800000895d */ /* 0x004fea0003900000 */
[----:B------:R-:W2:Y:S02]  /*8ca0*/  @!P0 SYNCS.PHASECHK.TRANS64 P0, [R0+URZ], R3 ;  /* 0x00000003000085a7 */ /* 0x000ea400080010ff */
[----:B--2---:R-:W-:Y:S05]  /*8cb0*/  @!P0 BRA `(.L_x_187) ;  /* 0xfffffffc00f08947 */ /* 0x004fea000383ffff */
[----:B------:R-:W-:Y:S05]  /*8cc0*/  BRA `(.L_x_188) ;  /* 0xffffffa8002c7947 */ /* 0x000fea000383ffff */
.L_x_64:
[----:B------:R-:W-:-:S07]  /*8cd0*/  MOV R0, UR5 ;  /* 0x0000000500007c02 */ /* 0x000fce0008000f00 */
.L_x_189:
[----:B-1----:R1:W2:Y:S02]  /*8ce0*/  SYNCS.PHASECHK.TRANS64.TRYWAIT P0, [R0+URZ], R3 ;  /* 0x00000003000075a7 */ /* 0x0022a400080011ff */
[----:B--2---:R-:W-:Y:S05]  /*8cf0*/  @!P0 NANOSLEEP.SYNCS 0x989680 ;  /* 0x009896800000895d */ /* 0x004fea0003900000 */
[----:B------:R-:W2:Y:S02]  /*8d00*/  @!P0 SYNCS.PHASECHK.TRANS64 P0, [R0+URZ], R3 ;  /* 0x00000003000085a7 */ /* 0x000ea400080010ff */
[----:B--2---:R-:W-:Y:S05]  /*8d10*/  @!P0 BRA `(.L_x_189) ;  /* 0xfffffffc00f08947 */ /* 0x004fea000383ffff */
[----:B------:R-:W-:Y:S05]  /*8d20*/  BRA `(.L_x_190) ;  /* 0xffffffa800387947 */ /* 0x000fea000383ffff */
.L_x_65:
[----:B------:R-:W-:-:S07]  /*8d30*/  MOV R0, UR5 ;  /* 0x0000000500007c02 */ /* 0x000fce0008000f00 */
.L_x_191:
[----:B-1----:R1:W2:Y:S02]  /*8d40*/  SYNCS.PHASECHK.TRANS64.TRYWAIT P0, [R0+URZ], R3 ;  /* 0x00000003000075a7 */ /* 0x0022a400080011ff */
[----:B--2---:R-:W-:Y:S05]  /*8d50*/  @!P0 NANOSLEEP.SYNCS 0x989680 ;  /* 0x009896800000895d */ /* 0x004fea0003900000 */
[----:B------:R-:W2:Y:S02]  /*8d60*/  @!P0 SYNCS.PHASECHK.TRANS64 P0, [R0+URZ], R3 ;  /* 0x00000003000085a7 */ /* 0x000ea400080010ff */
[----:B--2---:R-:W-:Y:S05]  /*8d70*/  @!P0 BRA `(.L_x_191) ;  /* 0xfffffffc00f08947 */ /* 0x004fea000383ffff */
[----:B------:R-:W-:Y:S05]  /*8d80*/  BRA `(.L_x_192) ;  /* 0xffffffa800447947 */ /* 0x000fea000383ffff */
.L_x_66:
[----:B------:R-:W-:-:S07]  /*8d90*/  MOV R0, UR5 ;  /* 0x0000000500007c02 */ /* 0x000fce0008000f00 */
.L_x_193:
[----:B-1----:R1:W2:Y:S02]  /*8da0*/  SYNCS.PHASECHK.TRANS64.TRYWAIT P0, [R0+URZ], R3 ;  /* 0x00000003000075a7 */ /* 0x0022a400080011ff */
[----:B--2---:R-:W-:Y:S05]  /*8db0*/  @!P0 NANOSLEEP.SYNCS 0x989680 ;  /* 0x009896800000895d */ /* 0x004fea0003900000 */
[----:B------:R-:W2:Y:S02]  /*8dc0*/  @!P0 SYNCS.PHASECHK.TRANS64 P0, [R0+URZ], R3 ;  /* 0x00000003000085a7 */ /* 0x000ea400080010ff */
[----:B--2---:R-:W-:Y:S05]  /*8dd0*/  @!P0 BRA `(.L_x_193) ;  /* 0xfffffffc00f08947 */ /* 0x004fea000383ffff */
[----:B------:R-:W-:Y:S05]  /*8de0*/  BRA `(.L_x_194) ;  /* 0xffffffa800507947 */ /* 0x000fea000383ffff */
.L_x_67:
[----:B------:R-:W-:-:S07]  /*8df0*/  MOV R0, UR5 ;  /* 0x0000000500007c02 */ /* 0x000fce0008000f00 */
.L_x_195:
[----:B-1----:R1:W2:Y:S02]  /*8e00*/  SYNCS.PHASECHK.TRANS64.TRYWAIT P0, [R0+URZ], R3 ;  /* 0x00000003000075a7 */ /* 0x0022a400080011ff */
[----:B--2---:R-:W-:Y:S05]  /*8e10*/  @!P0 NANOSLEEP.SYNCS 0x989680 ;  /* 0x009896800000895d */ /* 0x004fea0003900000 */
[----:B------:R-:W2:Y:S02]  /*8e20*/  @!P0 SYNCS.PHASECHK.TRANS64 P0, [R0+URZ], R3 ;  /* 0x00000003000085a7 */ /* 0x000ea400080010ff */
[----:B--2---:R-:W-:Y:S05]  /*8e30*/  @!P0 BRA `(.L_x_195) ;  /* 0xfffffffc00f08947 */ /* 0x004fea000383ffff */
[----:B------:R-:W-:Y:S05]  /*8e40*/  BRA `(.L_x_196) ;  /* 0xffffffa8005c7947 */ /* 0x000fea000383ffff */
.L_x_68:
[----:B------:R-:W-:-:S07]  /*8e50*/  MOV R0, UR5 ;  /* 0x0000000500007c02 */ /* 0x000fce0008000f00 */
.L_x_197:
[----:B-1----:R1:W2:Y:S02]  /*8e60*/  SYNCS.PHASECHK.TRANS64.TRYWAIT P0, [R0+URZ], R3 ;  /* 0x00000003000075a7 */ /* 0x0022a400080011ff */
[----:B--2---:R-:W-:Y:S05]  /*8e70*/  @!P0 NANOSLEEP.SYNCS 0x989680 ;  /* 0x009896800000895d */ /* 0x004fea0003900000 */
[----:B------:R-:W2:Y:S02]  /*8e80*/  @!P0 SYNCS.PHASECHK.TRANS64 P0, [R0+URZ], R3 ;  /* 0x00000003000085a7 */ /* 0x000ea400080010ff */
[----:B--2---:R-:W-:Y:S05]  /*8e90*/  @!P0 BRA `(.L_x_197) ;  /* 0xfffffffc00f08947 */ /* 0x004fea000383ffff */
[----:B------:R-:W-:Y:S05]  /*8ea0*/  BRA `(.L_x_198) ;  /* 0xffffffa800687947 */ /* 0x000fea000383ffff */
.L_x_71:
[----:B-1----:R1:W2:Y:S02]  /*8eb0*/  SYNCS.PHASECHK.TRANS64.TRYWAIT P0, [R2+URZ+0x240], R4 ;  /* 0x00024004020075a7 */ /* 0x0022a400080011ff */
[----:B--2---:R-:W-:Y:S05]  /*8ec0*/  @!P0 NANOSLEEP.SYNCS 0x989680 ;  /* 0x009896800000895d */ /* 0x004fea0003900000 */
[----:B------:R-:W2:Y:S02]  /*8ed0*/  @!P0 SYNCS.PHASECHK.TRANS64 P0, [R2+URZ+0x240], R4 ;  /* 0x00024004020085a7 */ /* 0x000ea400080010ff */
[----:B--2---:R-:W-:Y:S05]  /*8ee0*/  @!P0 BRA `(.L_x_71) ;  /* 0xfffffffc00f08947 */ /* 0x004fea000383ffff */
[----:B------:R-:W-:Y:S05]  /*8ef0*/  BRA `(.L_x_199) ;  /* 0xffffffa800c47947 */ /* 0x000fea000383ffff */
.L_x_72:
[----:B------:R-:W-:-:S07]  /*8f00*/  MOV R2, UR4 ;  /* 0x0000000400027c02 */ /* 0x000fce0008000f00 */
.L_x_200:
[----:B-1----:R1:W2:Y:S02]  /*8f10*/  SYNCS.PHASECHK.TRANS64.TRYWAIT P0, [R2+URZ+0x1f0], R5 ;  /* 0x0001f005020075a7 */ /* 0x0022a400080011ff */
[----:B--2---:R-:W-:Y:S05]  /*8f20*/  @!P0 NANOSLEEP.SYNCS 0x989680 ;  /* 0x009896800000895d */ /* 0x004fea0003900000 */
[----:B------:R-:W2:Y:S02]  /*8f30*/  @!P0 SYNCS.PHASECHK.TRANS64 P0, [R2+URZ+0x1f0], R5 ;  /* 0x0001f005020085a7 */ /* 0x000ea400080010ff */
[----:B--2---:R-:W-:Y:S05]  /*8f40*/  @!P0 BRA `(.L_x_200) ;  /* 0xfffffffc00f08947 */ /* 0x004fea000383ffff */
[----:B------:R-:W-:Y:S05]  /*8f50*/  BRA `(.L_x_201) ;  /* 0xffffffa800d47947 */ /* 0x000fea000383ffff */
.L_x_73:
[----:B-1----:R1:W2:Y:S02]  /*8f60*/  SYNCS.PHASECHK.TRANS64.TRYWAIT P1, [R2+URZ+0x1e0], R4 ;  /* 0x0001e004020075a7 */ /* 0x0022a400080211ff */
[----:B--2---:R-:W-:Y:S05]  /*8f70*/  @!P1 NANOSLEEP.SYNCS 0x989680 ;  /* 0x009896800000995d */ /* 0x004fea0003900000 */
[----:B------:R-:W2:Y:S02]  /*8f80*/  @!P1 SYNCS.PHASECHK.TRANS64 P1, [R2+URZ+0x1e0], R4 ;  /* 0x0001e004020095a7 */ /* 0x000ea400080210ff */
[----:B--2---:R-:W-:Y:S05]  /*8f90*/  @!P1 BRA `(.L_x_73) ;  /* 0xfffffffc00f09947 */ /* 0x004fea000383ffff */
[----:B------:R-:W-:Y:S05]  /*8fa0*/  BRA `(.L_x_202) ;  /* 0xffffffac00047947 */ /* 0x000fea000383ffff */
.L_x_76:
[----:B------:R-:W-:-:S07]  /*8fb0*/  MOV R0, UR4 ;  /* 0x0000000400007c02 */ /* 0x000fce0008000f00 */
.L_x_203:
[----:B-1----:R1:W2:Y:S02]  /*8fc0*/  SYNCS.PHASECHK.TRANS64.TRYWAIT P0, [R0+URZ+0x1f0], R2 ;  /* 0x0001f002000075a7 */ /* 0x0022a400080011ff */
[----:B--2---:R-:W-:Y:S05]  /*8fd0*/  @!P0 NANOSLEEP.SYNCS 0x989680 ;  /* 0x009896800000895d */ /* 0x004fea0003900000 */
[----:B------:R-:W2:Y:S02]  /*8fe0*/  @!P0 SYNCS.PHASECHK.TRANS64 P0, [R0+URZ+0x1f0], R2 ;  /* 0x0001f002000085a7 */ /* 0x000ea400080010ff */
[----:B--2---:R-:W-:Y:S05]  /*8ff0*/  @!P0 BRA `(.L_x_203) ;  /* 0xfffffffc00f08947 */ /* 0x004fea000383ffff */
[----:B------:R-:W-:Y:S05]  /*9000*/  BRA `(.L_x_75) ;  /* 0xffffffac00587947 */ /* 0x000fea000383ffff */
.L_x_83:
[----:B-1----:R1:W2:Y:S02]  /*9010*/  SYNCS.PHASECHK.TRANS64.TRYWAIT P1, [R0+URZ+0x1e0], R2 ;  /* 0x0001e002000075a7 */ /* 0x0022a400080211ff */
[----:B--2---:R-:W-:Y:S05]  /*9020*/  @!P1 NANOSLEEP.SYNCS 0x989680 ;  /* 0x009896800000995d */ /* 0x004fea0003900000 */
[----:B------:R-:W2:Y:S02]  /*9030*/  @!P1 SYNCS.PHASECHK.TRANS64 P1, [R0+URZ+0x1e0], R2 ;  /* 0x0001e002000095a7 */ /* 0x000ea400080210ff */
[----:B--2---:R-:W-:Y:S05]  /*9040*/  @!P1 BRA `(.L_x_83) ;  /* 0xfffffffc00f09947 */ /* 0x004fea000383ffff */
[----:B------:R-:W-:Y:S05]  /*9050*/  BRA `(.L_x_204) ;  /* 0xffffffb000bc7947 */ /* 0x000fea000383ffff */
.L_x_84:
[----:B------:R-:W-:-:S07]  /*9060*/  MOV R2, UR23 ;  /* 0x0000001700027c02 */ /* 0x000fce0008000f00 */
.L_x_205:
[----:B-1----:R1:W2:Y:S02]  /*9070*/  SYNCS.PHASECHK.TRANS64.TRYWAIT P0, [R2+URZ+0x220], R0 ;  /* 0x00022000020075a7 */ /* 0x0022a400080011ff */
[----:B--2---:R-:W-:Y:S05]  /*9080*/  @!P0 NANOSLEEP.SYNCS 0x989680 ;  /* 0x009896800000895d */ /* 0x004fea0003900000 */
[----:B------:R-:W2:Y:S02]  /*9090*/  @!P0 SYNCS.PHASECHK.TRANS64 P0, [R2+URZ+0x220], R0 ;  /* 0x00022000020085a7 */ /* 0x000ea400080010ff */
[----:B--2---:R-:W-:Y:S05]  /*90a0*/  @!P0 BRA `(.L_x_205) ;  /* 0xfffffffc00f08947 */ /* 0x004fea000383ffff */
[----:B------:R-:W-:Y:S05]  /*90b0*/  BRA `(.L_x_206) ;  /* 0xffffffb4000c7947 */ /* 0x000fea000383ffff */
.L_x_87:
[----:B------:R-:W-:Y:S07]  /*90c0*/  MOV R0, UR5 ;  /* 0x0000000500007c02 */ /* 0x000fee0008000f00 */
.L_x_207:
[----:B-1----:R1:W2:Y:S02]  /*90d0*/  SYNCS.PHASECHK.TRANS64.TRYWAIT P0, [R0+URZ], R2 ;  /* 0x00000002000075a7 */ /* 0x0022a400080011ff */
[----:B--2---:R-:W-:Y:S05]  /*90e0*/  @!P0 NANOSLEEP.SYNCS 0x989680 ;  /* 0x009896800000895d */ /* 0x004fea0003900000 */
[----:B------:R-:W2:Y:S02]  /*90f0*/  @!P0 SYNCS.PHASECHK.TRANS64 P0, [R0+URZ], R2 ;  /* 0x00000002000085a7 */ /* 0x000ea400080010ff */
[----:B--2---:R-:W-:Y:S05]  /*9100*/  @!P0 BRA `(.L_x_207) ;  /* 0xfffffffc00f08947 */ /* 0x004fea000383ffff */
[----:B------:R-:W-:Y:S05]  /*9110*/  BRA `(.L_x_86) ;  /* 0xffffffb400287947 */ /* 0x000fea000383ffff */
.L_x_90:
[----:B------:R-:W-:-:S07]  /*9120*/  MOV R0, UR4 ;  /* 0x0000000400007c02 */ /* 0x000fce0008000f00 */
.L_x_208:
[----:B--2---:R2:W4:Y:S02]  /*9130*/  SYNCS.PHASECHK.TRANS64.TRYWAIT P0, [R0+URZ], R2 ;  /* 0x00000002000075a7 */ /* 0x00452400080011ff */
[----:B----4-:R-:W-:Y:S05]  /*9140*/  @!P0 NANOSLEEP.SYNCS 0x989680 ;  /* 0x009896800000895d */ /* 0x010fea0003900000 */
[----:B------:R-:W4:Y:S02]  /*9150*/  @!P0 SYNCS.PHASECHK.TRANS64 P0, [R0+URZ], R2 ;  /* 0x00000002000085a7 */ /* 0x000f2400080010ff */
[----:B----4-:R-:W-:Y:S05]  /*9160*/  @!P0 BRA `(.L_x_208) ;  /* 0xfffffffc00f08947 */ /* 0x010fea000383ffff */
[----:B------:R-:W-:Y:S05]  /*9170*/  BRA `(.L_x_209) ;  /* 0xffffffb400dc7947 */ /* 0x000fea000383ffff */
.L_x_91:
[----:B------:R-:W-:-:S07]  /*9180*/  MOV R0, UR5 ;  /* 0x0000000500007c02 */ /* 0x000fce0008000f00 */
.L_x_210:
[----:B-1----:R1:W2:Y:S02]  /*9190*/  SYNCS.PHASECHK.TRANS64.TRYWAIT P0, [R0+URZ], R3 ;  /* 0x00000003000075a7 */ /* 0x0022a400080011ff */
[----:B--2---:R-:W-:Y:S05]  /*91a0*/  @!P0 NANOSLEEP.SYNCS 0x989680 ;  /* 0x009896800000895d */ /* 0x004fea0003900000 */
[----:B------:R-:W2:Y:S02]  /*91b0*/  @!P0 SYNCS.PHASECHK.TRANS64 P0, [R0+URZ], R3 ;  /* 0x00000003000085a7 */ /* 0x000ea400080010ff */
[----:B--2---:R-:W-:Y:S05]  /*91c0*/  @!P0 BRA `(.L_x_210) ;  /* 0xfffffffc00f08947 */ /* 0x004fea000383ffff */
[----:B------:R-:W-:Y:S05]  /*91d0*/  BRA `(.L_x_211) ;  /* 0xffffffb400e87947 */ /* 0x000fea000383ffff */
.L_x_92:
[----:B------:R-:W-:-:S07]  /*91e0*/  MOV R0, UR5 ;  /* 0x0000000500007c02 */ /* 0x000fce0008000f00 */
.L_x_212:
[----:B-1----:R1:W2:Y:S02]  /*91f0*/  SYNCS.PHASECHK.TRANS64.TRYWAIT P0, [R0+URZ], R3 ;  /* 0x00000003000075a7 */ /* 0x0022a400080011ff */
[----:B--2---:R-:W-:Y:S05]  /*9200*/  @!P0 NANOSLEEP.SYNCS 0x989680 ;  /* 0x009896800000895d */ /* 0x004fea0003900000 */
[----:B------:R-:W2:Y:S02]  /*9210*/  @!P0 SYNCS.PHASECHK.TRANS64 P0, [R0+URZ], R3 ;  /* 0x00000003000085a7 */ /* 0x000ea400080010ff */
[----:B--2---:R-:W-:Y:S05]  /*9220*/  @!P0 BRA `(.L_x_212) ;  /* 0xfffffffc00f08947 */ /* 0x004fea000383ffff */
[----:B------:R-:W-:Y:S05]  /*9230*/  BRA `(.L_x_213) ;  /* 0xffffffb400f47947 */ /* 0x000fea000383ffff */
.L_x_93:
[----:B-1----:R-:W-:-:S07]  /*9240*/  MOV R0, UR4 ;  /* 0x0000000400007c02 */ /* 0x002fce0008000f00 */
.L_x_214:
[----:B-1----:R1:W2:Y:S02]  /*9250*/  SYNCS.PHASECHK.TRANS64.TRYWAIT P0, [R0+URZ], R2 ;  /* 0x00000002000075a7 */ /* 0x0022a400080011ff */
[----:B--2---:R-:W-:Y:S05]  /*9260*/  @!P0 NANOSLEEP.SYNCS 0x989680 ;  /* 0x009896800000895d */ /* 0x004fea0003900000 */
[----:B------:R-:W2:Y:S02]  /*9270*/  @!P0 SYNCS.PHASECHK.TRANS64 P0, [R0+URZ], R2 ;  /* 0x00000002000085a7 */ /* 0x000ea400080010ff */
[----:B--2---:R-:W-:Y:S05]  /*9280*/  @!P0 BRA `(.L_x_214) ;  /* 0xfffffffc00f08947 */ /* 0x004fea000383ffff */
[----:B------:R-:W-:Y:S05]  /*9290*/  BRA `(.L_x_215) ;  /* 0xffffffb800007947 */ /* 0x000fea000383ffff */
.L_x_98:
[----:B---3--:R3:W1:Y:S02]  /*92a0*/  SYNCS.PHASECHK.TRANS64.TRYWAIT P0, [R12+URZ+0x1e0], R0 ;  /* 0x0001e0000c0075a7 */ /* 0x00866400080011ff */
[----:B-1----:R-:W-:Y:S05]  /*92b0*/  @!P0 NANOSLEEP.SYNCS 0x989680 ;  /* 0x009896800000895d */ /* 0x002fea0003900000 */
[----:B------:R-:W1:Y:S02]  /*92c0*/  @!P0 SYNCS.PHASECHK.TRANS64 P0, [R12+URZ+0x1e0], R0 ;  /* 0x0001e0000c0085a7 */ /* 0x000e6400080010ff */
[----:B-1----:R-:W-:Y:S05]  /*92d0*/  @!P0 BRA `(.L_x_98) ;  /* 0xfffffffc00f08947 */ /* 0x002fea000383ffff */
[----:B------:R-:W-:Y:S05]  /*92e0*/  BRA `(.L_x_216) ;  /* 0xffffffbc00107947 */ /* 0x000fea000383ffff */
.L_x_101:
[----:B-1----:R-:W-:Y:S07]  /*92f0*/  MOV R0, UR24 ;  /* 0x0000001800007c02 */ /* 0x002fee0008000f00 */
.L_x_217:
[----:B-1----:R1:W2:Y:S02]  /*9300*/  SYNCS.PHASECHK.TRANS64.TRYWAIT P2, [R0+URZ+0x1d8], R6 ;  /* 0x0001d806000075a7 */ /* 0x0022a400080411ff */
[----:B--2---:R-:W-:Y:S05]  /*9310*/  @!P2 NANOSLEEP.SYNCS 0x989680 ;  /* 0x009896800000a95d */ /* 0x004fea0003900000 */
[----:B------:R-:W2:Y:S02]  /*9320*/  @!P2 SYNCS.PHASECHK.TRANS64 P2, [R0+URZ+0x1d8], R6 ;  /* 0x0001d8060000a5a7 */ /* 0x000ea400080410ff */
[----:B--2---:R-:W-:Y:S05]  /*9330*/  @!P2 BRA `(.L_x_217) ;  /* 0xfffffffc00f0a947 */ /* 0x004fea000383ffff */
[----:B------:R-:W-:Y:S05]  /*9340*/  BRA `(.L_x_100) ;  /* 0xffffffc000747947 */ /* 0x000fea000383ffff */
.L_x_104:
[----:B------:R-:W-:Y:S07]  /*9350*/  MOV R0, UR4 ;  /* 0x0000000400007c02 */ /* 0x000fee0008000f00 */
.L_x_218:
[----:B-1----:R1:W2:Y:S02]  /*9360*/  SYNCS.PHASECHK.TRANS64.TRYWAIT P0, [R0+URZ+0x1b8], R9 ;  /* 0x0001b809000075a7 */ /* 0x0022a400080011ff */
[----:B--2---:R-:W-:Y:S05]  /*9370*/  @!P0 NANOSLEEP.SYNCS 0x989680 ;  /* 0x009896800000895d */ /* 0x004fea0003900000 */
[----:B------:R-:W2:Y:S02]  /*9380*/  @!P0 SYNCS.PHASECHK.TRANS64 P0, [R0+URZ+0x1b8], R9 ;  /* 0x0001b809000085a7 */ /* 0x000ea400080010ff */
[----:B--2---:R-:W-:Y:S05]  /*9390*/  @!P0 BRA `(.L_x_218) ;  /* 0xfffffffc00f08947 */ /* 0x004fea000383ffff */
[----:B------:R-:W-:Y:S05]  /*93a0*/  BRA `(.L_x_219) ;  /* 0xffffffc000d47947 */ /* 0x000fea000383ffff */
.L_x_105:
[----:B------:R-:W-:Y:S07]  /*93b0*/  MOV R6, UR5 ;  /* 0x0000000500067c02 */ /* 0x000fee0008000f00 */
.L_x_220:
[----:B-1----:R1:W2:Y:S02]  /*93c0*/  SYNCS.PHASECHK.TRANS64.TRYWAIT P0, [R6+URZ+0x1b8], R0 ;  /* 0x0001b800060075a7 */ /* 0x0022a400080011ff */
[----:B--2---:R-:W-:Y:S05]  /*93d0*/  @!P0 NANOSLEEP.SYNCS 0x989680 ;  /* 0x009896800000895d */ /* 0x004fea0003900000 */
[----:B------:R-:W2:Y:S02]  /*93e0*/  @!P0 SYNCS.PHASECHK.TRANS64 P0, [R6+URZ+0x1b8], R0 ;  /* 0x0001b800060085a7 */ /* 0x000ea400080010ff */
[----:B--2---:R-:W-:Y:S05]  /*93f0*/  @!P0 BRA `(.L_x_220) ;  /* 0xfffffffc00f08947 */ /* 0x004fea000383ffff */
[----:B------:R-:W-:Y:S05]  /*9400*/  BRA `(.L_x_221) ;  /* 0xffffffc400307947 */ /* 0x000fea000383ffff */
.L_x_107:
[----:B------:R-:W-:-:S07]  /*9410*/  MOV R0, UR4 ;  /* 0x0000000400007c02 */ /* 0x000fce0008000f00 */
.L_x_222:
[----:B-1----:R1:W2:Y:S02]  /*9420*/  SYNCS.PHASECHK.TRANS64.TRYWAIT P0, [R0+URZ], R2 ;  /* 0x00000002000075a7 */ /* 0x0022a400080011ff */
[----:B--2---:R-:W-:Y:S05]  /*9430*/  @!P0 NANOSLEEP.SYNCS 0x989680 ;  /* 0x009896800000895d */ /* 0x004fea0003900000 */
[----:B------:R-:W2:Y:S02]  /*9440*/  @!P0 SYNCS.PHASECHK.TRANS64 P0, [R0+URZ], R2 ;  /* 0x00000002000085a7 */ /* 0x000ea400080010ff */
[----:B--2---:R-:W-:Y:S05]  /*9450*/  @!P0 BRA `(.L_x_222) ;  /* 0xfffffffc00f08947 */ /* 0x004fea000383ffff */
[----:B------:R-:W-:Y:S05]  /*9460*/  BRA `(.L_x_223) ;  /* 0xffffffc400c07947 */ /* 0x000fea000383ffff */
.L_x_108:
[----:B------:R-:W-:-:S07]  /*9470*/  MOV R0, UR5 ;  /* 0x0000000500007c02 */ /* 0x000fce0008000f00 */
.L_x_224:
[----:B-1----:R1:W2:Y:S02]  /*9480*/  SYNCS.PHASECHK.TRANS64.TRYWAIT P0, [R0+URZ], R2 ;  /* 0x00000002000075a7 */ /* 0x0022a400080011ff */
[----:B--2---:R-:W-:Y:S05]  /*9490*/  @!P0 NANOSLEEP.SYNCS 0x989680 ;  /* 0x009896800000895d */ /* 0x004fea0003900000 */
[----:B------:R-:W2:Y:S02]  /*94a0*/  @!P0 SYNCS.PHASECHK.TRANS64 P0, [R0+URZ], R2 ;  /* 0x00000002000085a7 */ /* 0x000ea400080010ff */
[----:B--2---:R-:W-:Y:S05]  /*94b0*/  @!P0 BRA `(.L_x_224) ;  /* 0xfffffffc00f08947 */ /* 0x004fea000383ffff */
[----:B------:R-:W-:Y:S05]  /*94c0*/  BRA `(.L_x_225) ;  /* 0xffffffc400cc7947 */ /* 0x000fea000383ffff */
.L_x_110:
[----:B-1----:R1:W2:Y:S02]  /*94d0*/  SYNCS.PHASECHK.TRANS64.TRYWAIT P0, [R0+URZ+0x1e0], R2 ;  /* 0x0001e002000075a7 */ /* 0x0022a400080011ff */
[----:B--2---:R-:W-:Y:S05]  /*94e0*/  @!P0 NANOSLEEP.SYNCS 0x989680 ;  /* 0x009896800000895d */ /* 0x004fea0003900000 */
[----:B------:R-:W2:Y:S02]  /*94f0*/  @!P0 SYNCS.PHASECHK.TRANS64 P0, [R0+URZ+0x1e0], R2 ;  /* 0x0001e002000085a7 */ /* 0x000ea400080010ff */
[----:B--2---:R-:W-:Y:S05]  /*9500*/  @!P0 BRA `(.L_x_110) ;  /* 0xfffffffc00f08947 */ /* 0x004fea000383ffff */
[----:B------:R-:W-:Y:S05]  /*9510*/  BRA `(.L_x_226) ;  /* 0xffffffc800b87947 */ /* 0x000fea000383ffff */
.L_x_120:
[----:B-1----:R1:W3:Y:S02]  /*9520*/  SYNCS.PHASECHK.TRANS64.TRYWAIT P1, [R2+URZ+0x1a0], R4 ;  /* 0x0001a004020075a7 */ /* 0x0022e400080211ff */
[----:B---3--:R-:W-:Y:S05]  /*9530*/  @!P1 NANOSLEEP.SYNCS 0x989680 ;  /* 0x009896800000995d */ /* 0x008fea0003900000 */
[----:B------:R-:W3:Y:S02]  /*9540*/  @!P1 SYNCS.PHASECHK.TRANS64 P1, [R2+URZ+0x1a0], R4 ;  /* 0x0001a004020095a7 */ /* 0x000ee400080210ff */
[----:B---3--:R-:W-:Y:S05]  /*9550*/  @!P1 BRA `(.L_x_120) ;  /* 0xfffffffc00f09947 */ /* 0x008fea000383ffff */
[----:B------:R-:W-:Y:S05]  /*9560*/  BRA `(.L_x_119) ;  /* 0xffffffd800287947 */ /* 0x000fea000383ffff */
.L_x_122:
[----:B-1----:R1:W2:Y:S02]  /*9570*/  SYNCS.PHASECHK.TRANS64.TRYWAIT P0, [R27+URZ+0x200], R3 ;  /* 0x000200031b0075a7 */ /* 0x0022a400080011ff */
[----:B--2---:R-:W-:Y:S05]  /*9580*/  @!P0 NANOSLEEP.SYNCS 0x989680 ;  /* 0x009896800000895d */ /* 0x004fea0003900000 */
[----:B------:R-:W2:Y:S02]  /*9590*/  @!P0 SYNCS.PHASECHK.TRANS64 P0, [R27+URZ+0x200], R3 ;  /* 0x000200031b0085a7 */ /* 0x000ea400080010ff */
[----:B--2---:R-:W-:Y:S05]  /*95a0*/  @!P0 BRA `(.L_x_122) ;  /* 0xfffffffc00f08947 */ /* 0x004fea000383ffff */
[----:B------:R-:W-:Y:S05]  /*95b0*/  BRA `(.L_x_121) ;  /* 0xffffffd800787947 */ /* 0x000fea000383ffff */
.L_x_133:
[----:B-1----:R1:W2:Y:S02]  /*95c0*/  SYNCS.PHASECHK.TRANS64.TRYWAIT P0, [R2+URZ+0x1a0], R63 ;  /* 0x0001a03f020075a7 */ /* 0x0022a400080011ff */
[----:B--2---:R-:W-:Y:S05]  /*95d0*/  @!P0 NANOSLEEP.SYNCS 0x989680 ;  /* 0x009896800000895d */ /* 0x004fea0003900000 */
[----:B------:R-:W2:Y:S02]  /*95e0*/  @!P0 SYNCS.PHASECHK.TRANS64 P0, [R2+URZ+0x1a0], R63 ;  /* 0x0001a03f020085a7 */ /* 0x000ea400080010ff */
[----:B--2---:R-:W-:Y:S05]  /*95f0*/  @!P0 BRA `(.L_x_133) ;  /* 0xfffffffc00f08947 */ /* 0x004fea000383ffff */
[----:B------:R-:W-:Y:S05]  /*9600*/  BRA `(.L_x_132) ;  /* 0xffffffe0008c7947 */ /* 0x000fea000383ffff */
        .weak           $__internal_0_$__cuda_sm10x_tcgen05_guardrail_trap_col_being_dealloced_not_returned_by_alloc
        .type           $__internal_0_$__cuda_sm10x_tcgen05_guardrail_trap_col_being_dealloced_not_returned_by_alloc,@function
        .size           $__internal_0_$__cuda_sm10x_tcgen05_guardrail_trap_col_being_dealloced_not_returned_by_alloc,($__internal_1_$__cuda_sm10x_tcgen05_guardrail_trap_phase_invalid_during_alloc - $__internal_0_$__cuda_sm10x_tcgen05_guardrail_trap_col_being_dealloced_not_returned_by_alloc)
$__internal_0_$__cuda_sm10x_tcgen05_guardrail_trap_col_being_dealloced_not_returned_by_alloc:
[----:B------:R-:W-:Y:S05]  /*9610*/  BPT.TRAP 0x1 ;  /* 0x000000040000795c */ /* 0x000fea0000300000 */
[----:B------:R-:W-:-:S04]  /*9620*/  HFMA2 R3, -RZ, RZ, 0, 0 ;  /* 0x00000000ff037431 */ /* 0x000fc800000001ff */
[----:B------:R-:W-:Y:S05]  /*9630*/  RET.REL.NODEC R2 `(_ZN7cutlass13device_kernelINS_4gemm6kernel13GemmUniversalIN4cute5tupleIJiiiiEEENS1_10collective13CollectiveMmaINS1_35MainloopSm100TmaUmmaWarpSpecializedILi26ELi2ELi4ENS5_IJNS4_1CILi1EEENSA_ILi4EEESB_EEEEENS5_IJNSA_ILi64EEESF_NSA_ILi32EEEEEENS_10bfloat16_tENS5_IJlSB_lEEESI_SJ_NS4_8TiledMMAINS4_8MMA_AtomIJNS4_20SM100_MMA_F16BF16_SSISI_SI_fLi64ELi64ELNS4_4UMMA5MajorE0ELSO_0ELNSN_7ScaleInE0ELSP_0EEEEEENS4_6LayoutINS5_IJSB_SB_SB_EEENS5_IJNSA_ILi0EEESU_SU_EEEEENS5_IJNS4_10UnderscoreESX_SX_EEEEENS4_23SM90_TMA_LOAD_MULTICASTENS4_14ComposedLayoutINS4_7SwizzleILi2ELi4ELi3EEENS4_18smem_ptr_flag_bitsILi16EEENSS_INS5_IJNSA_ILi8EEESG_EEENS5_IJSG_SB_EEEEEEEvNS4_8identityENS4_13SM90_TMA_LOADES1A_vS1B_EENS_8epilogue10collective18CollectiveEpilogueINS1E_23Sm100TmaWarpSpecializedILi3ELi2ELi16ELb1ELb0EEEJSH_NS5_IJNSS_ISF_SB_EENSS_ISG_SB_EEEEESI_SJ_SI_SJ_NS1E_6fusion15FusionCallbacksIS1I_NS1M_17LinearCombinationISI_fSI_fLNS_15FloatRoundStyleE2EEESH_S1L_JEEENS4_5SM1004TMEM4LOAD26SM100_TMEM_LOAD_16dp256b4xES1C_S1A_NS4_17SM75_U32x4_LDSM_NENS4_14SM90_TMA_STOREES1A_NS4_17SM90_U32x4_STSM_NENS4_39AutoVectorizingCopyWithAssumedAlignmentILi128EEEEEEvvEEEEvNT_6ParamsE) ;  /* 0xffffff6802707950 */ /* 0x000fea0003c3ffff */
        .weak           $__internal_1_$__cuda_sm10x_tcgen05_guardrail_trap_phase_invalid_during_alloc
        .type           $__internal_1_$__cuda_sm10x_tcgen05_guardrail_trap_phase_invalid_during_alloc,@function
        .size           $__internal_1_$__cuda_sm10x_tcgen05_guardrail_trap_phase_invalid_during_alloc,($__internal_2_$__cuda_sm10x_tcgen05_guardrail_trap_unallocated_columns_being_dealloced - $__internal_1_$__cuda_sm10x_tcgen05_guardrail_trap_phase_invalid_during_alloc)
$__internal_1_$__cuda_sm10x_tcgen05_guardrail_trap_phase_invalid_during_alloc:
[----:B------:R-:W-:Y:S05]  /*9640*/  BPT.TRAP 0x1 ;  /* 0x000000040000795c */ /* 0x000fea0000300000 */
[----:B------:R-:W-:-:S04]  /*9650*/  MOV R5, 0x0 ;  /* 0x0000000000057802 */ /* 0x000fc80000000f00 */
[----:B------:R-:W-:Y:S05]  /*9660*/  RET.REL.NODEC R4 `(_ZN7cutlass13device_kernelINS_4gemm6kernel13GemmUniversalIN4cute5tupleIJiiiiEEENS1_10collective13CollectiveMmaINS1_35MainloopSm100TmaUmmaWarpSpecializedILi26ELi2ELi4ENS5_IJNS4_1CILi1EEENSA_ILi4EEESB_EEEEENS5_IJNSA_ILi64EEESF_NSA_ILi32EEEEEENS_10bfloat16_tENS5_IJlSB_lEEESI_SJ_NS4_8TiledMMAINS4_8MMA_AtomIJNS4_20SM100_MMA_F16BF16_SSISI_SI_fLi64ELi64ELNS4_4UMMA5MajorE0ELSO_0ELNSN_7ScaleInE0ELSP_0EEEEEENS4_6LayoutINS5_IJSB_SB_SB_EEENS5_IJNSA_ILi0EEESU_SU_EEEEENS5_IJNS4_10UnderscoreESX_SX_EEEEENS4_23SM90_TMA_LOAD_MULTICASTENS4_14ComposedLayoutINS4_7SwizzleILi2ELi4ELi3EEENS4_18smem_ptr_flag_bitsILi16EEENSS_INS5_IJNSA_ILi8EEESG_EEENS5_IJSG_SB_EEEEEEEvNS4_8identityENS4_13SM90_TMA_LOADES1A_vS1B_EENS_8epilogue10collective18CollectiveEpilogueINS1E_23Sm100TmaWarpSpecializedILi3ELi2ELi16ELb1ELb0EEEJSH_NS5_IJNSS_ISF_SB_EENSS_ISG_SB_EEEEESI_SJ_SI_SJ_NS1E_6fusion15FusionCallbacksIS1I_NS1M_17LinearCombinationISI_fSI_fLNS_15FloatRoundStyleE2EEESH_S1L_JEEENS4_5SM1004TMEM4LOAD26SM100_TMEM_LOAD_16dp256b4xES1C_S1A_NS4_17SM75_U32x4_LDSM_NENS4_14SM90_TMA_STOREES1A_NS4_17SM90_U32x4_STSM_NENS4_39AutoVectorizingCopyWithAssumedAlignmentILi128EEEEEEvvEEEEvNT_6ParamsE) ;  /* 0xffffff6804647950 */ /* 0x000fea0003c3ffff */
        .weak           $__internal_2_$__cuda_sm10x_tcgen05_guardrail_trap_unallocated_columns_being_dealloced
        .type           $__internal_2_$__cuda_sm10x_tcgen05_guardrail_trap_unallocated_columns_being_dealloced,@function
        .size           $__internal_2_$__cuda_sm10x_tcgen05_guardrail_trap_unallocated_columns_being_dealloced,(.L_x_228 - $__internal_2_$__cuda_sm10x_tcgen05_guardrail_trap_unallocated_columns_being_dealloced)
$__internal_2_$__cuda_sm10x_tcgen05_guardrail_trap_unallocated_columns_being_dealloced:
[----:B------:R-:W-:Y:S05]  /*9670*/  BPT.TRAP 0x1 ;  /* 0x000000040000795c */ /* 0x000fea0000300000 */
[----:B------:R-:W-:-:S04]  /*9680*/  HFMA2 R3, -RZ, RZ, 0, 0 ;  /* 0x00000000ff037431 */ /* 0x000fc800000001ff */
[----:B------:R-:W-:Y:S05]  /*9690*/  RET.REL.NODEC R2 `(_ZN7cutlass13device_kernelINS_4gemm6kernel13GemmUniversalIN4cute5tupleIJiiiiEEENS1_10collective13CollectiveMmaINS1_35MainloopSm100TmaUmmaWarpSpecializedILi26ELi2ELi4ENS5_IJNS4_1CILi1EEENSA_ILi4EEESB_EEEEENS5_IJNSA_ILi64EEESF_NSA_ILi32EEEEEENS_10bfloat16_tENS5_IJlSB_lEEESI_SJ_NS4_8TiledMMAINS4_8MMA_AtomIJNS4_20SM100_MMA_F16BF16_SSISI_SI_fLi64ELi64ELNS4_4UMMA5MajorE0ELSO_0ELNSN_7ScaleInE0ELSP_0EEEEEENS4_6LayoutINS5_IJSB_SB_SB_EEENS5_IJNSA_ILi0EEESU_SU_EEEEENS5_IJNS4_10UnderscoreESX_SX_EEEEENS4_23SM90_TMA_LOAD_MULTICASTENS4_14ComposedLayoutINS4_7SwizzleILi2ELi4ELi3EEENS4_18smem_ptr_flag_bitsILi16EEENSS_INS5_IJNSA_ILi8EEESG_EEENS5_IJSG_SB_EEEEEEEvNS4_8identityENS4_13SM90_TMA_LOADES1A_vS1B_EENS_8epilogue10collective18CollectiveEpilogueINS1E_23Sm100TmaWarpSpecializedILi3ELi2ELi16ELb1ELb0EEEJSH_NS5_IJNSS_ISF_SB_EENSS_ISG_SB_EEEEESI_SJ_SI_SJ_NS1E_6fusion15FusionCallbacksIS1I_NS1M_17LinearCombinationISI_fSI_fLNS_15FloatRoundStyleE2EEESH_S1L_JEEENS4_5SM1004TMEM4LOAD26SM100_TMEM_LOAD_16dp256b4xES1C_S1A_NS4_17SM75_U32x4_LDSM_NENS4_14SM90_TMA_STOREES1A_NS4_17SM90_U32x4_STSM_NENS4_39AutoVectorizingCopyWithAssumedAlignmentILi128EEEEEEvvEEEEvNT_6ParamsE) ;  /* 0xffffff6802587950 */ /* 0x000fea0003c3ffff */
.L_x_227:
[----:B------:R-:W-:-:S00]  /*96a0*/  BRA `(.L_x_227) ;  /* 0xfffffffc00fc7947 */ /* 0x000fc0000383ffff */
[----:B------:R-:W-:-:S00]  /*96b0*/  NOP ;  /* 0x0000000000007918 */ /* 0x000fc00000000000 */
        /* <DEDUP_REMOVED lines=12> */
.L_x_228:


//--------------------- .nv.global.init           --------------------------
	.section	.nv.global.init,"aw",@progbits
.nv.global.init:
	.type		$str$27,@object
	.size		$str$27,($str$28 - $str$27)
$str$27:
        /*0000*/ 	.byte	0x28, 0x61, 0x64, 0x64, 0x72, 0x65, 0x73, 0x73, 0x20, 0x26, 0x20, 0x6d, 0x61, 0x73, 0x6b, 0x29
        /*0010*/ 	.byte	0x20, 0x3d, 0x3d, 0x20, 0x30, 0x00
	.type		$str$28,@object
	.size		$str$28,($str$26 - $str$28)
$str$28:
        /*0016*/ 	.byte	0x2f, 0x74, 0x6d, 0x70, 0x2f, 0x63, 0x75, 0x74, 0x6c, 0x61, 0x73, 0x73, 0x5f, 0x73, 0x77, 0x65
        /*0026*/ 	.byte	0x65, 0x70, 0x5f, 0x73, 0x72, 0x63, 0x2f, 0x69, 0x6e, 0x63, 0x6c, 0x75, 0x64, 0x65, 0x2f, 0x63
        /*0036*/ 	.byte	0x75, 0x74, 0x65, 0x2f, 0x70, 0x6f, 0x69, 0x6e, 0x74, 0x65, 0x72, 0x5f, 0x66, 0x6c, 0x61, 0x67
        /*0046*/ 	.byte	0x67, 0x65, 0x64, 0x2e, 0x68, 0x70, 0x70, 0x00
	.type		$str$26,@object
	.size		$str$26,($str$25 - $str$26)
$str$26:
        /*004e*/ 	.byte	0x2f, 0x74, 0x6d, 0x70, 0x2f, 0x63, 0x75, 0x74, 0x6c, 0x61, 0x73, 0x73, 0x5f, 0x73, 0x77, 0x65
        /*005e*/ 	.byte	0x65, 0x70, 0x5f, 0x73, 0x72, 0x63, 0x2f, 0x69, 0x6e, 0x63, 0x6c, 0x75, 0x64, 0x65, 0x2f, 0x63
        /*006e*/ 	.byte	0x75, 0x74, 0x65, 0x2f, 0x61, 0x74, 0x6f, 0x6d, 0x2f, 0x63, 0x6f, 0x70, 0x79, 0x5f, 0x74, 0x72
        /*007e*/ 	.byte	0x61, 0x69, 0x74, 0x73, 0x5f, 0x73, 0x6d, 0x31, 0x30, 0x30, 0x2e, 0x68, 0x70, 0x70, 0x00
	.type		$str$25,@object
	.size		$str$25,(__unnamed_1 - $str$25)
$str$25:
        /*008d*/ 	.byte	0x28, 0x28, 0x75, 0x69, 0x6e, 0x74, 0x33, 0x32, 0x5f, 0x74, 0x28, 0x74, 0x68, 0x72, 0x65, 0x61
        /*009d*/ 	.byte	0x64, 0x49, 0x64, 0x78, 0x2e, 0x78, 0x29, 0x20, 0x2f, 0x20, 0x33, 0x32, 0x29, 0x20, 0x25, 0x20
        /*00ad*/ 	.byte	0x34, 0x29, 0x20, 0x3d, 0x3d, 0x20, 0x28, 0x28, 0x28, 0x74, 0x6d, 0x65, 0x6d, 0x5f, 0x61, 0x64
        /*00bd*/ 	.byte	0x64, 0x72, 0x20, 0x3e, 0x3e, 0x20, 0x31, 0x36, 0x29, 0x20, 0x2f, 0x20, 0x33, 0x32, 0x29, 0x20
        /*00cd*/ 	.byte	0x25, 0x20, 0x34, 0x29, 0x00
	.type		__unnamed_1,@object
	.size		__unnamed_1,(__unnamed_2 - __unnamed_1)
__unnamed_1:
        /*00d2*/ 	.byte	0x61, 0x75, 0x74, 0x6f, 0x20, 0x63, 0x75, 0x74, 0x65, 0x3a, 0x3a, 0x61, 0x73, 0x5f, 0x70, 0x6f
        /* <DEDUP_REMOVED lines=24> */
        /*0262*/ 	.byte	0x30, 0x34, 0x38, 0x3e, 0x3e, 0x3e, 0x3e, 0x5d, 0x00
	.type		__unnamed_2,@object
	.size		__unnamed_2,(.L_2 - __unnamed_2)
__unnamed_2:
        /* <DEDUP_REMOVED lines=45> */
        /*053b*/ 	.byte	0x3e, 0x3e, 0x3e, 0x5d, 0x00
.L_2:


//--------------------- .nv.shared._ZN7cutlass13device_kernelINS_4gemm6kernel13GemmUniversalIN4cute5tupleIJiiiiEEENS1_10collective13CollectiveMmaINS1_35MainloopSm100TmaUmmaWarpSpecializedILi26ELi2ELi4ENS5_IJNS4_1CILi1EEENSA_ILi4EEESB_EEEEENS5_IJNSA_ILi64EEESF_NSA_ILi32EEEEEENS_10bfloat16_tENS5_IJlSB_lEEESI_SJ_NS4_8TiledMMAINS4_8MMA_AtomIJNS4_20SM100_MMA_F16BF16_SSISI_SI_fLi64ELi64ELNS4_4UMMA5MajorE0ELSO_0ELNSN_7ScaleInE0ELSP_0EEEEEENS4_6LayoutINS5_IJSB_SB_SB_EEENS5_IJNSA_ILi0EEESU_SU_EEEEENS5_IJNS4_10UnderscoreESX_SX_EEEEENS4_23SM90_TMA_LOAD_MULTICASTENS4_14ComposedLayoutINS4_7SwizzleILi2ELi4ELi3EEENS4_18smem_ptr_flag_bitsILi16EEENSS_INS5_IJNSA_ILi8EEESG_EEENS5_IJSG_SB_EEEEEEEvNS4_8identityENS4_13SM90_TMA_LOADES1A_vS1B_EENS_8epilogue10collective18CollectiveEpilogueINS1E_23Sm100TmaWarpSpecializedILi3ELi2ELi16ELb1ELb0EEEJSH_NS5_IJNSS_ISF_SB_EENSS_ISG_SB_EEEEESI_SJ_SI_SJ_NS1E_6fusion15FusionCallbacksIS1I_NS1M_17LinearCombinationISI_fSI_fLNS_15FloatRoundStyleE2EEESH_S1L_JEEENS4_5SM1004TMEM4LOAD26SM100_TMEM_LOAD_16dp256b4xES1C_S1A_NS4_17SM75_U32x4_LDSM_NENS4_14SM90_TMA_STOREES1A_NS4_17SM90_U32x4_STSM_NENS4_39AutoVectorizingCopyWithAssumedAlignmentILi128EEEEEEvvEEEEvNT_6ParamsE --------------------------
	.section	.nv.shared._ZN7cutlass13device_kernelINS_4gemm6kernel13GemmUniversalIN4cute5tupleIJiiiiEEENS1_10collective13CollectiveMmaINS1_35MainloopSm100TmaUmmaWarpSpecializedILi26ELi2ELi4ENS5_IJNS4_1CILi1EEENSA_ILi4EEESB_EEEEENS5_IJNSA_ILi64EEESF_NSA_ILi32EEEEEENS_10bfloat16_tENS5_IJlSB_lEEESI_SJ_NS4_8TiledMMAINS4_8MMA_AtomIJNS4_20SM100_MMA_F16BF16_SSISI_SI_fLi64ELi64ELNS4_4UMMA5MajorE0ELSO_0ELNSN_7ScaleInE0ELSP_0EEEEEENS4_6LayoutINS5_IJSB_SB_SB_EEENS5_IJNSA_ILi0EEESU_SU_EEEEENS5_IJNS4_10UnderscoreESX_SX_EEEEENS4_23SM90_TMA_LOAD_MULTICASTENS4_14ComposedLayoutINS4_7SwizzleILi2ELi4ELi3EEENS4_18smem_ptr_flag_bitsILi16EEENSS_INS5_IJNSA_ILi8EEESG_EEENS5_IJSG_SB_EEEEEEEvNS4_8identityENS4_13SM90_TMA_LOADES1A_vS1B_EENS_8epilogue10collective18CollectiveEpilogueINS1E_23Sm100TmaWarpSpecializedILi3ELi2ELi16ELb1ELb0EEEJSH_NS5_IJNSS_ISF_SB_EENSS_ISG_SB_EEEEESI_SJ_SI_SJ_NS1E_6fusion15FusionCallbacksIS1I_NS1M_17LinearCombinationISI_fSI_fLNS_15FloatRoundStyleE2EEESH_S1L_JEEENS4_5SM1004TMEM4LOAD26SM100_TMEM_LOAD_16dp256b4xES1C_S1A_NS4_17SM75_U32x4_LDSM_NENS4_14SM90_TMA_STOREES1A_NS4_17SM90_U32x4_STSM_NENS4_39AutoVectorizingCopyWithAssumedAlignmentILi128EEEEEEvvEEEEvNT_6ParamsE,"aw",@nobits
	.sectionflags	@""
	.align	16
	.zero		1024


//--------------------- .nv.shared.reserved.0     --------------------------
	.section	.nv.shared.reserved.0,"aw",@nobits
	.weak		__nv_reservedSMEM_offset_0_alias
	.size		__nv_reservedSMEM_offset_0_alias, 0, 64
	.other		__nv_reservedSMEM_offset_0_alias,@"STO_CUDA_RESERVED_SHARED STV_DEFAULT"
__nv_reservedSMEM_offset_0_alias:
	.zero		0
.nv.shared.reserved.0:
	.zero		64
	.weak		__nv_reservedSMEM_tcgen05_partition
	.type		__nv_reservedSMEM_tcgen05_partition,@object
	.size		__nv_reservedSMEM_tcgen05_partition,(.L_0 - __nv_reservedSMEM_tcgen05_partition)
__nv_reservedSMEM_tcgen05_partition:
	.zero		32
.L_0:


//--------------------- .nv.global                --------------------------
	.section	.nv.global,"aw",@nobits
.nv.global:
	.type		_ZN40_INTERNAL_ee34dbe8_4_k_cu_bdcf7f6f_230484cute1_E,@object
	.size		_ZN40_INTERNAL_ee34dbe8_4_k_cu_bdcf7f6f_230484cute1_E,(_ZN40_INTERNAL_ee34dbe8_4_k_cu_bdcf7f6f_230484cuda3std3__45__cpo6cbeginE - _ZN40_INTERNAL_ee34dbe8_4_k_cu_bdcf7f6f_230484cute1_E)
_ZN40_INTERNAL_ee34dbe8_4_k_cu_bdcf7f6f_230484cute1_E:
	.zero		1
	.type		_ZN40_INTERNAL_ee34dbe8_4_k_cu_bdcf7f6f_230484cuda3std3__45__cpo6cbeginE,@object
	.size		_ZN40_INTERNAL_ee34dbe8_4_k_cu_bdcf7f6f_230484cuda3std3__45__cpo6cbeginE,(_ZN40_INTERNAL_ee34dbe8_4_k_cu_bdcf7f6f_230484cuda3std3__48in_placeE - _ZN40_INTERNAL_ee34dbe8_4_k_cu_bdcf7f6f_230484cuda3std3__45__cpo6cbeginE)
_ZN40_INTERNAL_ee34dbe8_4_k_cu_bdcf7f6f_230484cuda3std3__45__cpo6cbeginE:
	.zero		1
	.type		_ZN40_INTERNAL_ee34dbe8_4_k_cu_bdcf7f6f_230484cuda3std3__48in_placeE,@object
	.size		_ZN40_INTERNAL_ee34dbe8_4_k_cu_bdcf7f6f_230484cuda3std3__48in_placeE,(_ZN40_INTERNAL_ee34dbe8_4_k_cu_bdcf7f6f_230484cuda3std6ranges3__45__cpo9iter_moveE - _ZN40_INTERNAL_ee34dbe8_4_k_cu_bdcf7f6f_230484cuda3std3__48in_placeE)
_ZN40_INTERNAL_ee34dbe8_4_k_cu_bdcf7f6f_230484cuda3std3__48in_placeE:
	.zero		1
	.type		_ZN40_INTERNAL_ee34dbe8_4_k_cu_bdcf7f6f_230484cuda3std6ranges3__45__cpo9iter_moveE,@object
	.size		_ZN40_INTERNAL_ee34dbe8_4_k_cu_bdcf7f6f_230484cuda3std6ranges3__45__cpo9iter_moveE,(_ZN40_INTERNAL_ee34dbe8_4_k_cu_bdcf7f6f_230484cuda3std3__45__cpo5beginE - _ZN40_INTERNAL_ee34dbe8_4_k_cu_bdcf7f6f_230484cuda3std6ranges3__45__cpo9iter_moveE)
_ZN40_INTERNAL_ee34dbe8_4_k_cu_bdcf7f6f_230484cuda3std6ranges3__45__cpo9iter_moveE:
	.zero		1
	.type		_ZN40_INTERNAL_ee34dbe8_4_k_cu_bdcf7f6f_230484cuda3std3__45__cpo5beginE,@object
	.size		_ZN40_INTERNAL_ee34dbe8_4_k_cu_bdcf7f6f_230484cuda3std3__45__cpo5beginE,(_ZN40_INTERNAL_ee34dbe8_4_k_cu_bdcf7f6f_230484cuda3std3__442_GLOBAL__N__ee34dbe8_4_k_cu_bdcf7f6f_230486ignoreE - _ZN40_INTERNAL_ee34dbe8_4_k_cu_bdcf7f6f_230484cuda3std3__45__cpo5beginE)
_ZN40_INTERNAL_ee34dbe8_4_k_cu_bdcf7f6f_230484cuda3std3__45__cpo5beginE:
	.zero		1
	.type		_ZN40_INTERNAL_ee34dbe8_4_k_cu_bdcf7f6f_230484cuda3std3__442_GLOBAL__N__ee34dbe8_4_k_cu_bdcf7f6f_230486ignoreE,@object
	.size		_ZN40_INTERNAL_ee34dbe8_4_k_cu_bdcf7f6f_230484cuda3std3__442_GLOBAL__N__ee34dbe8_4_k_cu_bdcf7f6f_230486ignoreE,(_ZN40_INTERNAL_ee34dbe8_4_k_cu_bdcf7f6f_230484cute7productE - _ZN40_INTERNAL_ee34dbe8_4_k_cu_bdcf7f6f_230484cuda3std3__442_GLOBAL__N__ee34dbe8_4_k_cu_bdcf7f6f_230486ignoreE)
_ZN40_INTERNAL_ee34dbe8_4_k_cu_bdcf7f6f_230484cuda3std3__442_GLOBAL__N__ee34dbe8_4_k_cu_bdcf7f6f_230486ignoreE:
	.zero		1
	.type		_ZN40_INTERNAL_ee34dbe8_4_k_cu_bdcf7f6f_230484cute7productE,@object
	.size		_ZN40_INTERNAL_ee34dbe8_4_k_cu_bdcf7f6f_230484cute7productE,(_ZN40_INTERNAL_ee34dbe8_4_k_cu_bdcf7f6f_230484cuda3std3__45__cpo3endE - _ZN40_INTERNAL_ee34dbe8_4_k_cu_bdcf7f6f_230484cute7productE)
_ZN40_INTERNAL_ee34dbe8_4_k_cu_bdcf7f6f_230484cute7productE:
	.zero		1
	.type		_ZN40_INTERNAL_ee34dbe8_4_k_cu_bdcf7f6f_230484cuda3std3__45__cpo3endE,@object
	.size		_ZN40_INTERNAL_ee34dbe8_4_k_cu_bdcf7f6f_230484cuda3std3__45__cpo3endE,(_ZN40_INTERNAL_ee34dbe8_4_k_cu_bdcf7f6f_230484cuda3std3__419piecewise_constructE - _ZN40_INTERNAL_ee34dbe8_4_k_cu_bdcf7f6f_230484cuda3std3__45__cpo3endE)
_ZN40_INTERNAL_ee34dbe8_4_k_cu_bdcf7f6f_230484cuda3std3__45__cpo3endE:
	.zero		1
	.type		_ZN40_INTERNAL_ee34dbe8_4_k_cu_bdcf7f6f_230484cuda3std3__419piecewise_constructE,@object
	.size		_ZN40_INTERNAL_ee34dbe8_4_k_cu_bdcf7f6f_230484cuda3std3__419piecewise_constructE,(_ZN40_INTERNAL_ee34dbe8_4_k_cu_bdcf7f6f_230484cuda3std3__45__cpo4cendE - _ZN40_INTERNAL_ee34dbe8_4_k_cu_bdcf7f6f_230484cuda3std3__419piecewise_constructE)
_ZN40_INTERNAL_ee34dbe8_4_k_cu_bdcf7f6f_230484cuda3std3__419piecewise_constructE:
	.zero		1
	.type		_ZN40_INTERNAL_ee34dbe8_4_k_cu_bdcf7f6f_230484cuda3std3__45__cpo4cendE,@object
	.size		_ZN40_INTERNAL_ee34dbe8_4_k_cu_bdcf7f6f_230484cuda3std3__45__cpo4cendE,(_ZN40_INTERNAL_ee34dbe8_4_k_cu_bdcf7f6f_230484cuda3std6ranges3__45__cpo4swapE - _ZN40_INTERNAL_ee34dbe8_4_k_cu_bdcf7f6f_230484cuda3std3__45__cpo4cendE)
_ZN40_INTERNAL_ee34dbe8_4_k_cu_bdcf7f6f_230484cuda3std3__45__cpo4cendE:
	.zero		1
	.type		_ZN40_INTERNAL_ee34dbe8_4_k_cu_bdcf7f6f_230484cuda3std6ranges3__45__cpo4swapE,@object
	.size		_ZN40_INTERNAL_ee34dbe8_4_k_cu_bdcf7f6f_230484cuda3std6ranges3__45__cpo4swapE,(.L_10 - _ZN40_INTERNAL_ee34dbe8_4_k_cu_bdcf7f6f_230484cuda3std6ranges3__45__cpo4swapE)
_ZN40_INTERNAL_ee34dbe8_4_k_cu_bdcf7f6f_230484cuda3std6ranges3__45__cpo4swapE:
	.zero		1
.L_10:


//--------------------- .nv.constant0._ZN7cutlass13device_kernelINS_4gemm6kernel13GemmUniversalIN4cute5tupleIJiiiiEEENS1_10collective13CollectiveMmaINS1_35MainloopSm100TmaUmmaWarpSpecializedILi26ELi2ELi4ENS5_IJNS4_1CILi1EEENSA_ILi4EEESB_EEEEENS5_IJNSA_ILi64EEESF_NSA_ILi32EEEEEENS_10bfloat16_tENS5_IJlSB_lEEESI_SJ_NS4_8TiledMMAINS4_8MMA_AtomIJNS4_20SM100_MMA_F16BF16_SSISI_SI_fLi64ELi64ELNS4_4UMMA5MajorE0ELSO_0ELNSN_7ScaleInE0ELSP_0EEEEEENS4_6LayoutINS5_IJSB_SB_SB_EEENS5_IJNSA_ILi0EEESU_SU_EEEEENS5_IJNS4_10UnderscoreESX_SX_EEEEENS4_23SM90_TMA_LOAD_MULTICASTENS4_14ComposedLayoutINS4_7SwizzleILi2ELi4ELi3EEENS4_18smem_ptr_flag_bitsILi16EEENSS_INS5_IJNSA_ILi8EEESG_EEENS5_IJSG_SB_EEEEEEEvNS4_8identityENS4_13SM90_TMA_LOADES1A_vS1B_EENS_8epilogue10collective18CollectiveEpilogueINS1E_23Sm100TmaWarpSpecializedILi3ELi2ELi16ELb1ELb0EEEJSH_NS5_IJNSS_ISF_SB_EENSS_ISG_SB_EEEEESI_SJ_SI_SJ_NS1E_6fusion15FusionCallbacksIS1I_NS1M_17LinearCombinationISI_fSI_fLNS_15FloatRoundStyleE2EEESH_S1L_JEEENS4_5SM1004TMEM4LOAD26SM100_TMEM_LOAD_16dp256b4xES1C_S1A_NS4_17SM75_U32x4_LDSM_NENS4_14SM90_TMA_STOREES1A_NS4_17SM90_U32x4_STSM_NENS4_39AutoVectorizingCopyWithAssumedAlignmentILi128EEEEEEvvEEEEvNT_6ParamsE --------------------------
	.section	.nv.constant0._ZN7cutlass13device_kernelINS_4gemm6kernel13GemmUniversalIN4cute5tupleIJiiiiEEENS1_10collective13CollectiveMmaINS1_35MainloopSm100TmaUmmaWarpSpecializedILi26ELi2ELi4ENS5_IJNS4_1CILi1EEENSA_ILi4EEESB_EEEEENS5_IJNSA_ILi64EEESF_NSA_ILi32EEEEEENS_10bfloat16_tENS5_IJlSB_lEEESI_SJ_NS4_8TiledMMAINS4_8MMA_AtomIJNS4_20SM100_MMA_F16BF16_SSISI_SI_fLi64ELi64ELNS4_4UMMA5MajorE0ELSO_0ELNSN_7ScaleInE0ELSP_0EEEEEENS4_6LayoutINS5_IJSB_SB_SB_EEENS5_IJNSA_ILi0EEESU_SU_EEEEENS5_IJNS4_10UnderscoreESX_SX_EEEEENS4_23SM90_TMA_LOAD_MULTICASTENS4_14ComposedLayoutINS4_7SwizzleILi2ELi4ELi3EEENS4_18smem_ptr_flag_bitsILi16EEENSS_INS5_IJNSA_ILi8EEESG_EEENS5_IJSG_SB_EEEEEEEvNS4_8identityENS4_13SM90_TMA_LOADES1A_vS1B_EENS_8epilogue10collective18CollectiveEpilogueINS1E_23Sm100TmaWarpSpecializedILi3ELi2ELi16ELb1ELb0EEEJSH_NS5_IJNSS_ISF_SB_EENSS_ISG_SB_EEEEESI_SJ_SI_SJ_NS1E_6fusion15FusionCallbacksIS1I_NS1M_17LinearCombinationISI_fSI_fLNS_15FloatRoundStyleE2EEESH_S1L_JEEENS4_5SM1004TMEM4LOAD26SM100_TMEM_LOAD_16dp256b4xES1C_S1A_NS4_17SM75_U32x4_LDSM_NENS4_14SM90_TMA_STOREES1A_NS4_17SM90_U32x4_STSM_NENS4_39AutoVectorizingCopyWithAssumedAlignmentILi128EEEEEEvvEEEEvNT_6ParamsE,"a",@progbits
	.sectionflags	@""
	.align	4
.nv.constant0._ZN7cutlass13device_kernelINS_4gemm6kernel13GemmUniversalIN4cute5tupleIJiiiiEEENS1_10collective13CollectiveMmaINS1_35MainloopSm100TmaUmmaWarpSpecializedILi26ELi2ELi4ENS5_IJNS4_1CILi1EEENSA_ILi4EEESB_EEEEENS5_IJNSA_ILi64EEESF_NSA_ILi32EEEEEENS_10bfloat16_tENS5_IJlSB_lEEESI_SJ_NS4_8TiledMMAINS4_8MMA_AtomIJNS4_20SM100_MMA_F16BF16_SSISI_SI_fLi64ELi64ELNS4_4UMMA5MajorE0ELSO_0ELNSN_7ScaleInE0ELSP_0EEEEEENS4_6LayoutINS5_IJSB_SB_SB_EEENS5_IJNSA_ILi0EEESU_SU_EEEEENS5_IJNS4_10UnderscoreESX_SX_EEEEENS4_23SM90_TMA_LOAD_MULTICASTENS4_14ComposedLayoutINS4_7SwizzleILi2ELi4ELi3EEENS4_18smem_ptr_flag_bitsILi16EEENSS_INS5_IJNSA_ILi8EEESG_EEENS5_IJSG_SB_EEEEEEEvNS4_8identityENS4_13SM90_TMA_LOADES1A_vS1B_EENS_8epilogue10collective18CollectiveEpilogueINS1E_23Sm100TmaWarpSpecializedILi3ELi2ELi16ELb1ELb0EEEJSH_NS5_IJNSS_ISF_SB_EENSS_ISG_SB_EEEEESI_SJ_SI_SJ_NS1E_6fusion15FusionCallbacksIS1I_NS1M_17LinearCombinationISI_fSI_fLNS_15FloatRoundStyleE2EEESH_S1L_JEEENS4_5SM1004TMEM4LOAD26SM100_TMEM_LOAD_16dp256b4xES1C_S1A_NS4_17SM75_U32x4_LDSM_NENS4_14SM90_TMA_STOREES1A_NS4_17SM90_U32x4_STSM_NENS4_39AutoVectorizingCopyWithAssumedAlignmentILi128EEEEEEvvEEEEvNT_6ParamsE:
	.zero		2944


//--------------------- SYMBOLS --------------------------

	.type		.nv.reservedSmem.offset0,@object
	.size		.nv.reservedSmem.offset0,0x4
	.type		.nv.reservedSmem.cap,@object
	.size		.nv.reservedSmem.cap,0x4
	.type		__assertfail,@function
